def gluon_wgmma(
    a_ptr,
    b_ptr,
    c_ptr,
    M,
    N,
    K,
    stride_am,
    stride_bk,
    stride_cm,
    BLOCK_M: gl.constexpr,
    BLOCK_N: gl.constexpr,
    BLOCK_K: gl.constexpr,
    DTYPE: gl.constexpr,
    A_LAYOUT: gl.constexpr,
    B_LAYOUT: gl.constexpr,
    C_LAYOUT: gl.constexpr,
    B_SHAPE: gl.constexpr,
    TRANS_B: gl.constexpr,
    NUM_BUFFERS: gl.constexpr,
    NUM_WARPS: gl.constexpr,
):
    a_desc = tma.make_tensor_descriptor(
        a_ptr, [M, K], [stride_am, 1], [BLOCK_M, BLOCK_K], A_LAYOUT
    )
    b_desc = tma.make_tensor_descriptor(
        b_ptr,
        [N, K] if TRANS_B else [K, N],
        [stride_bk, 1],
        B_SHAPE,
        B_LAYOUT,
    )
    c_desc = tma.make_tensor_descriptor(
        c_ptr, [M, N], [stride_cm, 1], [BLOCK_M, BLOCK_N], C_LAYOUT
    )

    a_bufs = gl.allocate_shared_memory(
        DTYPE, [NUM_BUFFERS, BLOCK_M, BLOCK_K], A_LAYOUT
    )
    b_bufs = gl.allocate_shared_memory(DTYPE, [NUM_BUFFERS] + B_SHAPE, B_LAYOUT)

    pid_m = gl.program_id(0)
    pid_n = gl.program_id(1)
    off_m = pid_m * BLOCK_M
    off_n = pid_n * BLOCK_N

    mma_layout: gl.constexpr = pick_wgmma_layout(DTYPE, BLOCK_M, BLOCK_N, NUM_WARPS)
    acc = warpgroup_mma_init(
        gl.zeros((BLOCK_M, BLOCK_N), dtype=gl.float32, layout=mma_layout)
    )

    bars = gl.allocate_shared_memory(
        gl.int64, [NUM_BUFFERS, 1], mbarrier.MBarrierLayout()
    )
    for i in gl.static_range(NUM_BUFFERS):
        mbarrier.init(bars.index(i), count=1)
    idx = 0
    phase = 0

    for k in range(0, K, BLOCK_K):
        a = a_bufs.index(idx)
        b = b_bufs.index(idx)
        bar = bars.index(idx)
        mbarrier.expect(bar, a_desc.block_type.nbytes + b_desc.block_type.nbytes)
        tma.async_copy_global_to_shared(a_desc, [off_m, k], bar, a)
        tma.async_copy_global_to_shared(
            b_desc, [off_n, k] if TRANS_B else [k, off_n], bar, b
        )
        mbarrier.wait(bar, phase=phase)

        if TRANS_B:
            b = b.permute((1, 0))
        acc = warpgroup_mma_wait(num_outstanding=0, deps=(acc,))
        acc = warpgroup_mma(a, b, acc, is_async=True)

        idx += 1
        if idx == NUM_BUFFERS:
            idx = 0
            phase ^= 1

    acc = warpgroup_mma_wait(num_outstanding=0, deps=(acc,))
    for i in gl.static_range(NUM_BUFFERS):
        mbarrier.invalidate(bars.index(i))

    c_smem = gl.allocate_shared_memory(DTYPE, [BLOCK_M, BLOCK_N], C_LAYOUT)
    c_smem.store(acc.to(DTYPE))
    fence_async_shared()
    tma.async_copy_shared_to_global(c_desc, [off_m, off_n], c_smem)
    tma.store_wait(pendings=0)

# config = {"BLOCK_K": 32, "BLOCK_M": 256, "BLOCK_N": 256, "arch": "sm_90", "dtype": "bf16", "num_buffers": 2, "num_warps": 8, "trans_b": 0}
# arch = sm_90


// ===== COMPILED SASS (sm_90a) =====

	.target	sm_90a

	.elftype	@"ET_EXEC"


//--------------------- .note.nv.tkinfo           --------------------------
	.section	.note.nv.tkinfo,"",@"SHT_NOTE"
	.sectionflags	@"SHF_NOTE_NV_TKINFO"
	.tkinfo
        /*0018*/ 	.word	0x00000002
        /*0030*/ 	.string	""
        /*0030*/ 	.string	"ptxas"
        /*0030*/ 	.string	"Cuda compilation tools, release 13.0, V13.0.88"
        /*0030*/ 	.string	"Build cuda_13.0.r13.0/compiler.36424714_0"
        /*0030*/ 	.string	"-v  -suppress-debug-info  -lineinfo  -arch sm_90a "



//--------------------- .note.nv.cuinfo           --------------------------
	.section	.note.nv.cuinfo,"",@"SHT_NOTE"
	.sectionflags	@"SHF_NOTE_NV_CUINFO"
        /*0018*/ 	.short	0x0002
        /*001a*/ 	.short	0x005a
        /*001c*/ 	.short	0x0082
	.zero		2


//--------------------- .nv.info                  --------------------------
	.section	.nv.info,"",@"SHT_CUDA_INFO"
	.align	4


	//----- nvinfo : EIATTR_REGCOUNT
	.align		4
        /*0000*/ 	.byte	0x04, 0x2f
        /*0002*/ 	.short	(.L_1 - .L_0)
	.align		4
.L_0:
        /*0004*/ 	.word	index@(gluon_wgmma)
        /*0008*/ 	.word	0x000000ff


	//----- nvinfo : EIATTR_FRAME_SIZE
	.align		4
.L_1:
        /*000c*/ 	.byte	0x04, 0x11
        /*000e*/ 	.short	(.L_3 - .L_2)
	.align		4
.L_2:
        /*0010*/ 	.word	index@(gluon_wgmma)
        /*0014*/ 	.word	0x00000270


	//----- nvinfo : EIATTR_MIN_STACK_SIZE
	.align		4
.L_3:
        /*0018*/ 	.byte	0x04, 0x12
        /*001a*/ 	.short	(.L_5 - .L_4)
	.align		4
.L_4:
        /*001c*/ 	.word	index@(gluon_wgmma)
        /*0020*/ 	.word	0x00000270
.L_5:


//--------------------- .nv.compat                --------------------------
	.section	.nv.compat,"",@"SHT_CUDA_COMPAT_INFO"
	.align	4
        /*0000*/ 	.byte	0x02, 0x09, 0x01, 0x00, 0x02, 0x02, 0x04, 0x00, 0x02, 0x05, 0x05, 0x00, 0x03, 0x07, 0x01, 0x01
        /*0010*/ 	.byte	0x02, 0x03, 0x03, 0x00, 0x02, 0x06, 0x01, 0x00, 0x04, 0x0b, 0x08, 0x00, 0x00, 0x00, 0x00, 0x00
        /*0020*/ 	.byte	0x00, 0x00, 0x00, 0x00


//--------------------- .nv.info.gluon_wgmma      --------------------------
	.section	.nv.info.gluon_wgmma,"",@"SHT_CUDA_INFO"
	.sectionflags	@""
	.align	4


	//----- nvinfo : EIATTR_CUDA_API_VERSION
	.align		4
        /*0000*/ 	.byte	0x04, 0x37
        /*0002*/ 	.short	(.L_7 - .L_6)
.L_6:
        /*0004*/ 	.word	0x00000082


	//----- nvinfo : EIATTR_KPARAM_INFO
	.align		4
.L_7:
        /*0008*/ 	.byte	0x04, 0x17
        /*000a*/ 	.short	(.L_9 - .L_8)
.L_8:
        /*000c*/ 	.word	0x00000000
        /*0010*/ 	.short	0x000a
        /*0012*/ 	.short	0x0048
        /*0014*/ 	.byte	0x00, 0xf4, 0x21, 0x00


	//----- nvinfo : EIATTR_KPARAM_INFO
	.align		4
.L_9:
        /*0018*/ 	.byte	0x04, 0x17
        /*001a*/ 	.short	(.L_11 - .L_10)
.L_10:
        /*001c*/ 	.word	0x00000000
        /*0020*/ 	.short	0x0009
        /*0022*/ 	.short	0x0040
        /*0024*/ 	.byte	0x00, 0xf4, 0x21, 0x00


	//----- nvinfo : EIATTR_KPARAM_INFO
	.align		4
.L_11:
        /*0028*/ 	.byte	0x04, 0x17
        /*002a*/ 	.short	(.L_13 - .L_12)
.L_12:
        /*002c*/ 	.word	0x00000000
        /*0030*/ 	.short	0x0008
        /*0032*/ 	.short	0x0038
        /*0034*/ 	.byte	0x00, 0xf0, 0x21, 0x00


	//----- nvinfo : EIATTR_KPARAM_INFO
	.align		4
.L_13:
        /*0038*/ 	.byte	0x04, 0x17
        /*003a*/ 	.short	(.L_15 - .L_14)
.L_14:
        /*003c*/ 	.word	0x00000000
        /*0040*/ 	.short	0x0007
        /*0042*/ 	.short	0x0030
        /*0044*/ 	.byte	0x00, 0xf0, 0x21, 0x00


	//----- nvinfo : EIATTR_KPARAM_INFO
	.align		4
.L_15:
        /*0048*/ 	.byte	0x04, 0x17
        /*004a*/ 	.short	(.L_17 - .L_16)
.L_16:
        /*004c*/ 	.word	0x00000000
        /*0050*/ 	.short	0x0006
        /*0052*/ 	.short	0x0028
        /*0054*/ 	.byte	0x00, 0xf0, 0x21, 0x00


	//----- nvinfo : EIATTR_KPARAM_INFO
	.align		4
.L_17:
        /*0058*/ 	.byte	0x04, 0x17
        /*005a*/ 	.short	(.L_19 - .L_18)
.L_18:
        /*005c*/ 	.word	0x00000000
        /*0060*/ 	.short	0x0005
        /*0062*/ 	.short	0x0020
        /*0064*/ 	.byte	0x00, 0xf0, 0x11, 0x00


	//----- nvinfo : EIATTR_KPARAM_INFO
	.align		4
.L_19:
        /*0068*/ 	.byte	0x04, 0x17
        /*006a*/ 	.short	(.L_21 - .L_20)
.L_20:
        /*006c*/ 	.word	0x00000000
        /*0070*/ 	.short	0x0004
        /*0072*/ 	.short	0x001c
        /*0074*/ 	.byte	0x00, 0xf0, 0x11, 0x00


	//----- nvinfo : EIATTR_KPARAM_INFO
	.align		4
.L_21:
        /*0078*/ 	.byte	0x04, 0x17
        /*007a*/ 	.short	(.L_23 - .L_22)
.L_22:
        /*007c*/ 	.word	0x00000000
        /*0080*/ 	.short	0x0003
        /*0082*/ 	.short	0x0018
        /*0084*/ 	.byte	0x00, 0xf0, 0x11, 0x00


	//----- nvinfo : EIATTR_KPARAM_INFO
	.align		4
.L_23:
        /*0088*/ 	.byte	0x04, 0x17
        /*008a*/ 	.short	(.L_25 - .L_24)
.L_24:
        /*008c*/ 	.word	0x00000000
        /*0090*/ 	.short	0x0002
        /*0092*/ 	.short	0x0010
        /*0094*/ 	.byte	0x00, 0xf4, 0x21, 0x00


	//----- nvinfo : EIATTR_KPARAM_INFO
	.align		4
.L_25:
        /*0098*/ 	.byte	0x04, 0x17
        /*009a*/ 	.short	(.L_27 - .L_26)
.L_26:
        /*009c*/ 	.word	0x00000000
        /*00a0*/ 	.short	0x0001
        /*00a2*/ 	.short	0x0008
        /*00a4*/ 	.byte	0x00, 0xf4, 0x21, 0x00


	//----- nvinfo : EIATTR_KPARAM_INFO
	.align		4
.L_27:
        /*00a8*/ 	.byte	0x04, 0x17
        /*00aa*/ 	.short	(.L_29 - .L_28)
.L_28:
        /*00ac*/ 	.word	0x00000000
        /*00b0*/ 	.short	0x0000
        /*00b2*/ 	.short	0x0000
        /*00b4*/ 	.byte	0x00, 0xf4, 0x21, 0x00


	//----- nvinfo : EIATTR_SPARSE_MMA_MASK
	.align		4
.L_29:
        /*00b8*/ 	.byte	0x03, 0x50
        /*00ba*/ 	.short	0x0000


	//----- nvinfo : EIATTR_MAXREG_COUNT
	.align		4
        /*00bc*/ 	.byte	0x03, 0x1b
        /*00be*/ 	.short	0x00ff


	//----- nvinfo : EIATTR_NUM_BARRIERS
	.align		4
        /*00c0*/ 	.byte	0x02, 0x4c
        /*00c2*/ 	.byte	0x01
	.zero		1


	//----- nvinfo : EIATTR_ANNOTATIONS
	.align		4
        /*00c4*/ 	.byte	0x04, 0x55
        /*00c6*/ 	.short	(.L_31 - .L_30)


	//   ....[0]....
.L_30:
        /*00c8*/ 	.word	0x00000001
        /*00cc*/ 	.byte	0x50, 0x11, 0x00, 0x00, 0x01, 0x00, 0x00, 0x00, 0xa0, 0x12, 0x00, 0x00, 0x01, 0x00, 0x00, 0x00
        /* <DEDUP_REMOVED lines=272> */
        /*11dc*/ 	.byte	0x50, 0x43, 0x00, 0x00, 0x01, 0x00, 0x00, 0x00, 0x60, 0x43, 0x00, 0x00


	//----- nvinfo : EIATTR_MERCURY_ISA_VERSION
	.align		4
.L_31:
        /*11e8*/ 	.byte	0x03, 0x5f
        /*11ea*/ 	.short	0x0101


	//----- nvinfo : EIATTR_INT_WARP_WIDE_INSTR_OFFSETS
	.align		4
        /*11ec*/ 	.byte	0x04, 0x31
        /*11ee*/ 	.short	(.L_33 - .L_32)


	//   ....[0]....
.L_32:
        /*11f0*/ 	.word	0x000012d0


	//   ....[1]....
        /*11f4*/ 	.word	0x000012f0


	//   ....[2]....
        /*11f8*/ 	.word	0x000013b0


	//   ....[3]....
        /*11fc*/ 	.word	0x00002cc0


	//   ....[4]....
        /*1200*/ 	.word	0x00002cd0


	//   ....[5]....
        /*1204*/ 	.word	0x00002d40


	//   ....[6]....
        /*1208*/ 	.word	0x00002d50


	//   ....[7]....
        /*120c*/ 	.word	0x000045b0


	//   ....[8]....
        /*1210*/ 	.word	0x000045d0


	//----- nvinfo : EIATTR_COOP_GROUP_MASK_REGIDS
	.align		4
.L_33:
        /*1214*/ 	.byte	0x04, 0x29
        /*1216*/ 	.short	(.L_35 - .L_34)


	//   ....[0]....
.L_34:
        /*1218*/ 	.word	0xffffffff


	//   ....[1]....
        /*121c*/ 	.word	0xffffffff


	//   ....[2]....
        /*1220*/ 	.word	0xffffffff


	//----- nvinfo : EIATTR_COOP_GROUP_INSTR_OFFSETS
	.align		4
.L_35:
        /*1224*/ 	.byte	0x04, 0x28
        /*1226*/ 	.short	(.L_37 - .L_36)


	//   ....[0]....
.L_36:
        /*1228*/ 	.word	0x00000160


	//   ....[1]....
        /*122c*/ 	.word	0x00000730


	//   ....[2]....
        /*1230*/ 	.word	0x00000ce0


	//----- nvinfo : EIATTR_MBARRIER_INSTR_OFFSETS
	.align		4
.L_37:
        /*1234*/ 	.byte	0x04, 0x39
        /*1236*/ 	.short	(.L_39 - .L_38)


	//   ....[0]....
.L_38:
        /*1238*/ 	.word	0x00001de0
        /*123c*/ 	.word	0x000000ff
        /*1240*/ 	.word	0x00010000
        /*1244*/ 	.short	0x0100
        /*1246*/ 	.byte	0x14
	.zero		1


	//   ....[1]....
        /*1248*/ 	.word	0x00001f90
        /*124c*/ 	.word	0x000000ff
        /*1250*/ 	.word	0x00010008
        /*1254*/ 	.short	0x0100
        /*1256*/ 	.byte	0x14
	.zero		1


	//   ....[2]....
        /*1258*/ 	.word	0x00002e00
        /*125c*/ 	.word	0x000000ff
        /*1260*/ 	.word	0x00010000
        /*1264*/ 	.short	0x010a
        /*1266*/ 	.byte	0x13
	.zero		1


	//   ....[3]....
        /*1268*/ 	.word	0x00003ad0
        /*126c*/ 	.word	0x000000ff
        /*1270*/ 	.word	0x00010000
        /*1274*/ 	.short	0x0108
        /*1276*/ 	.byte	0x14
	.zero		1


	//   ....[4]....
        /*1278*/ 	.word	0x00003b40
        /*127c*/ 	.word	0x000000ff
        /*1280*/ 	.word	0x00010008
        /*1284*/ 	.short	0x0108
        /*1286*/ 	.byte	0x14
	.zero		1


	//   ....[5]....
        /*1288*/ 	.word	0x00004f60
        /*128c*/ 	.word	0x000000ff
        /*1290*/ 	.word	0x00010000
        /*1294*/ 	.short	0x010a
        /*1296*/ 	.byte	0x13
	.zero		1


	//----- nvinfo : EIATTR_NUM_MBARRIERS
	.align		4
.L_39:
        /*1298*/ 	.byte	0x03, 0x38
        /*129a*/ 	.short	0x0002


	//----- nvinfo : EIATTR_EXIT_INSTR_OFFSETS
	.align		4
        /*129c*/ 	.byte	0x04, 0x1c
        /*129e*/ 	.short	(.L_41 - .L_40)


	//   ....[0]....
.L_40:
        /*12a0*/ 	.word	0x00004f50


	//----- nvinfo : EIATTR_REQNTID
	.align		4
.L_41:
        /*12a4*/ 	.byte	0x04, 0x10
        /*12a6*/ 	.short	(.L_43 - .L_42)
.L_42:
        /*12a8*/ 	.word	0x00000100
        /*12ac*/ 	.word	0x00000001
        /*12b0*/ 	.word	0x00000001


	//----- nvinfo : EIATTR_CRS_STACK_SIZE
	.align		4
.L_43:
        /*12b4*/ 	.byte	0x04, 0x1e
        /*12b6*/ 	.short	(.L_45 - .L_44)
.L_44:
        /*12b8*/ 	.word	0x00000000


	//----- nvinfo : EIATTR_CBANK_PARAM_SIZE
	.align		4
.L_45:
        /*12bc*/ 	.byte	0x03, 0x19
        /*12be*/ 	.short	0x0050


	//----- nvinfo : EIATTR_PARAM_CBANK
	.align		4
        /*12c0*/ 	.byte	0x04, 0x0a
        /*12c2*/ 	.short	(.L_47 - .L_46)
	.align		4
.L_46:
        /*12c4*/ 	.word	index@(.nv.constant0.gluon_wgmma)
        /*12c8*/ 	.short	0x0210
        /*12ca*/ 	.short	0x0050


	//----- nvinfo : EIATTR_SW_WAR
	.align		4
.L_47:
        /*12cc*/ 	.byte	0x04, 0x36
        /*12ce*/ 	.short	(.L_49 - .L_48)
.L_48:
        /*12d0*/ 	.word	0x00000008
.L_49:


//--------------------- .nv.callgraph             --------------------------
	.section	.nv.callgraph,"",@"SHT_CUDA_CALLGRAPH"
	.align	4
	.sectionentsize	8
	.align		4
        /*0000*/ 	.word	0x00000000
	.align		4
        /*0004*/ 	.word	0xffffffff
	.align		4
        /*0008*/ 	.word	0x00000000
	.align		4
        /*000c*/ 	.word	0xfffffffe
	.align		4
        /*0010*/ 	.word	0x00000000
	.align		4
        /*0014*/ 	.word	0xfffffffd
	.align		4
        /*0018*/ 	.word	0x00000000
	.align		4
        /*001c*/ 	.word	0xfffffffc


//--------------------- .text.gluon_wgmma         --------------------------
	.section	.text.gluon_wgmma,"ax",@progbits
	.align	128
        .global         gluon_wgmma
        .type           gluon_wgmma,@function
        .size           gluon_wgmma,(.L_x_52 - gluon_wgmma)
        .other          gluon_wgmma,@"STO_CUDA_ENTRY STV_DEFAULT"
gluon_wgmma:
.text.gluon_wgmma:
[----:B------:R-:W1:Y:S01]  /*0000*/  LDC R1, c[0x0][0x28] ;  /* 0x00000a00ff017b82 */ /* 0x000e620000000800 */
[----:B------:R-:W2:Y:S07]  /*0010*/  S2R R3, SR_TID.X ;  /* 0x0000000000037919 */ /* 0x000eae0000002100 */
[----:B------:R-:W3:Y:S01]  /*0020*/  S2UR UR4, SR_CgaCtaId ;  /* 0x00000000000479c3 */ /* 0x000ee20000008800 */
[----:B------:R-:W-:Y:S01]  /*0030*/  UMOV UR20, 0x400 ;  /* 0x0000040000147882 */ /* 0x000fe20000000000 */
[----:B------:R-:W-:Y:S01]  /*0040*/  ULDC UR6, c[0x0][0xc] ;  /* 0x0000030000067ab9 */ /* 0x000fe20000000800 */
[----:B------:R-:W-:Y:S01]  /*0050*/  ULDC.64 UR26, c[0x0][0x250] ;  /* 0x00009400001a7ab9 */ /* 0x000fe20000000a00 */
[----:B------:R-:W-:Y:S01]  /*0060*/  BSSY B0, `(.L_x_0) ;  /* 0x0000020000007945 */ /* 0x000fe20003800000 */
[----:B-1----:R-:W-:-:S03]  /*0070*/  VIADD R1, R1, 0xfffffd90 ;  /* 0xfffffd9001017836 */ /* 0x002fc60000000000 */
[----:B------:R-:W1:Y:S08]  /*0080*/  LDC R6, c[0x0][0x228] ;  /* 0x00008a00ff067b82 */ /* 0x000e700000000800 */
[----:B------:R-:W4:Y:S08]  /*0090*/  LDC R14, c[0x0][0x230] ;  /* 0x00008c00ff0e7b82 */ /* 0x000f300000000800 */
[----:B------:R-:W-:Y:S01]  /*00a0*/  S2UR UR30, SR_CTAID.Y ;  /* 0x00000000001e79c3 */ /* 0x000fe20000002600 */
[----:B---3--:R-:W-:-:S03]  /*00b0*/  ULEA UR20, UR4, UR20, 0x18 ;  /* 0x0000001404147291 */ /* 0x008fc6000f8ec03f */
[----:B------:R-:W-:Y:S01]  /*00c0*/  ULDC UR4, c[0x0][0x10] ;  /* 0x0000040000047ab9 */ /* 0x000fe20000000800 */
[----:B--2---:R-:W-:-:S03]  /*00d0*/  LOP3.LUT R2, R3, 0xff, RZ, 0xc0, !PT ;  /* 0x000000ff03027812 */ /* 0x004fc600078ec0ff */
[----:B------:R-:W2:Y:S01]  /*00e0*/  S2UR UR5, SR_CTAID.Z ;  /* 0x00000000000579c3 */ /* 0x000ea20000002700 */
[----:B-1----:R-:W-:Y:S01]  /*00f0*/  VIADD R6, R6, 0xffffffff ;  /* 0xffffffff06067836 */ /* 0x002fe20000000000 */
[C---:B------:R-:W-:Y:S02]  /*0100*/  ISETP.GE.U32.AND P0, PT, R2.reuse, 0x20, PT ;  /* 0x000000200200780c */ /* 0x040fe40003f06070 */
[C---:B------:R-:W-:Y:S02]  /*0110*/  ISETP.NE.U32.AND P2, PT, R2.reuse, RZ, PT ;  /* 0x000000ff0200720c */ /* 0x040fe40003f45070 */
[----:B------:R-:W-:Y:S02]  /*0120*/  LEA R12, R2, UR20, 0x2 ;  /* 0x00000014020c7c11 */ /* 0x000fe4000f8e10ff */
[----:B------:R-:W1:Y:S01]  /*0130*/  S2UR UR29, SR_CTAID.X ;  /* 0x00000000001d79c3 */ /* 0x000e620000002500 */
[----:B----4-:R-:W-:-:S06]  /*0140*/  VIADD R13, R14, 0xffffffff ;  /* 0xffffffff0e0d7836 */ /* 0x010fcc0000000000 */
[----:B------:R3:W-:Y:S01]  /*0150*/  @!P0 STS [R12], RZ ;  /* 0x000000ff0c008388 */ /* 0x0007e20000000800 */
[----:B------:R-:W-:-:S03]  /*0160*/  NOP ;  /* 0x0000000000007918 */ /* 0x000fc60000000000 */
[----:B------:R3:W-:Y:S01]  /*0170*/  @!P2 STS [UR20+0x24], R6 ;  /* 0x00002406ff00a988 */ /* 0x0007e20008000814 */
[----:B--2---:R-:W-:-:S03]  /*0180*/  UIMAD UR4, UR5, UR4, UR30 ;  /* 0x00000004050472a4 */ /* 0x004fc6000f8e021e */
[----:B------:R3:W-:Y:S01]  /*0190*/  @!P2 STS [UR20+0x20], R13 ;  /* 0x0000200dff00a988 */ /* 0x0007e20008000814 */
[----:B-1----:R-:W-:-:S04]  /*01a0*/  UIMAD UR4, UR4, UR6, UR29 ;  /* 0x00000006040472a4 */ /* 0x002fc8000f8e021d */
[----:B------:R-:W-:-:S03]  /*01b0*/  UIMAD UR5, UR4, 0x180, URZ ;  /* 0x00000180040578a4 */ /* 0x000fc6000f8e023f */
[----:B------:R-:W-:Y:S01]  /*01c0*/  UMOV UR4, URZ ;  /* 0x0000003f00047c82 */ /* 0x000fe20008000000 */
[----:B------:R-:W-:-:S04]  /*01d0*/  UIADD3 UR22, UP0, UR5, UR26, URZ ;  /* 0x0000001a05167290 */ /* 0x000fc8000ff1e03f */
[----:B------:R-:W-:Y:S01]  /*01e0*/  ULEA.HI.X.SX32 UR23, UR5, UR27, 0x1, UP0 ;  /* 0x0000001b05177291 */ /* 0x000fe200080f0e3f */
[----:B---3--:R-:W-:Y:S11]  /*01f0*/  @P2 BRA `(.L_x_1) ;  /* 0x0000000000182947 */ /* 0x008ff60003800000 */
[----:B------:R-:W1:Y:S01]  /*0200*/  LDS R0, [UR20+0x8] ;  /* 0x00000814ff007984 */ /* 0x000e620008000800 */
[----:B------:R-:W2:Y:S01]  /*0210*/  LDC.64 R8, c[0x0][0x210] ;  /* 0x00008400ff087b82 */ /* 0x000ea20000000a00 */
[----:B------:R-:W-:Y:S02]  /*0220*/  IMAD.MOV.U32 R5, RZ, RZ, 0x70 ;  /* 0x00000070ff057424 */ /* 0x000fe400078e00ff */
[----:B--2---:R2:W-:Y:S03]  /*0230*/  STS.64 [UR20], R8 ;  /* 0x00000008ff007988 */ /* 0x0045e60008000a14 */
[----:B-1----:R-:W-:-:S05]  /*0240*/  LOP3.LUT R0, R0, 0x10, R5, 0xd8, !PT ;  /* 0x0000001000007812 */ /* 0x002fca00078ed805 */
[----:B------:R2:W-:Y:S02]  /*0250*/  STS [UR20+0x8], R0 ;  /* 0x00000800ff007988 */ /* 0x0005e40008000814 */
.L_x_1:
[----:B------:R-:W-:Y:S05]  /*0260*/  BSYNC B0 ;  /* 0x0000000000007941 */ /* 0x000fea0003800000 */
.L_x_0:
[----:B------:R-:W-:Y:S04]  /*0270*/  BSSY B0, `(.L_x_2) ;  /* 0x000000a000007945 */ /* 0x000fe80003800000 */
[----:B------:R-:W-:Y:S05]  /*0280*/  @P2 BRA `(.L_x_3) ;  /* 0x0000000000202947 */ /* 0x000fea0003800000 */
[----:B--2---:R-:W1:Y:S01]  /*0290*/  LDS R0, [UR20+0x34] ;  /* 0x00003414ff007984 */ /* 0x004e620008000800 */
[----:B------:R-:W-:Y:S02]  /*02a0*/  IMAD.MOV.U32 R5, RZ, RZ, 0x1f000000 ;  /* 0x1f000000ff057424 */ /* 0x000fe400078e00ff */
[----:B------:R-:W-:Y:S01]  /*02b0*/  @!P2 IMAD.MOV.U32 R4, RZ, RZ, 0xff ;  /* 0x000000ffff04a424 */ /* 0x000fe200078e00ff */
[----:B------:R-:W2:Y:S02]  /*02c0*/  @!P2 LDS R7, [UR20+0x38] ;  /* 0x00003814ff07a984 */ /* 0x000ea40008000800 */
[----:B-1----:R-:W-:Y:S02]  /*02d0*/  LOP3.LUT R0, R0, 0xff000000, R5, 0xb8, !PT ;  /* 0xff00000000007812 */ /* 0x002fe400078eb805 */
[----:B--2---:R-:W-:-:S03]  /*02e0*/  @!P2 LOP3.LUT R4, R7, 0xff, R4, 0xb8, !PT ;  /* 0x000000ff0704a812 */ /* 0x004fc600078eb804 */
[----:B------:R1:W-:Y:S04]  /*02f0*/  STS [UR20+0x34], R0 ;  /* 0x00003400ff007988 */ /* 0x0003e80008000814 */
[----:B------:R1:W-:Y:S02]  /*0300*/  @!P2 STS [UR20+0x38], R4 ;  /* 0x00003804ff00a988 */ /* 0x0003e40008000814 */
.L_x_3:
[----:B------:R-:W-:Y:S05]  /*0310*/  BSYNC B0 ;  /* 0x0000000000007941 */ /* 0x000fea0003800000 */
.L_x_2:
[----:B------:R-:W-:Y:S04]  /*0320*/  BSSY B0, `(.L_x_4) ;  /* 0x000000e000007945 */ /* 0x000fe80003800000 */
[----:B------:R-:W-:Y:S05]  /*0330*/  @P2 BRA `(.L_x_5) ;  /* 0x0000000000302947 */ /* 0x000fea0003800000 */
[----:B-1----:R-:W1:Y:S01]  /*0340*/  LDS R4, [UR20+0x34] ;  /* 0x00003414ff047984 */ /* 0x002e620008000800 */
[----:B------:R-:W3:Y:S03]  /*0350*/  LDC.64 R10, c[0x0][0x238] ;  /* 0x00008e00ff0a7b82 */ /* 0x000ee60000000a00 */
[----:B--2---:R-:W2:Y:S01]  /*0360*/  LDS R0, [UR20+0x1c] ;  /* 0x00001c14ff007984 */ /* 0x004ea20008000800 */
[C---:B---3--:R-:W-:Y:S01]  /*0370*/  SHF.L.U64.HI R8, R10.reuse, 0x1, R11 ;  /* 0x000000010a087819 */ /* 0x048fe2000001020b */
[----:B------:R-:W-:-:S03]  /*0380*/  IMAD.SHL.U32 R5, R10, 0x2, RZ ;  /* 0x000000020a057824 */ /* 0x000fc600078e00ff */
[--C-:B------:R-:W-:Y:S02]  /*0390*/  SHF.R.U32.HI R7, RZ, 0x4, R8.reuse ;  /* 0x00000004ff077819 */ /* 0x100fe40000011608 */
[----:B------:R-:W-:-:S05]  /*03a0*/  SHF.R.U64 R5, R5, 0x4, R8 ;  /* 0x0000000405057819 */ /* 0x000fca0000001208 */
[----:B------:R3:W-:Y:S01]  /*03b0*/  STS [UR20+0xc], R5 ;  /* 0x00000c05ff007988 */ /* 0x0007e20008000814 */
[----:B-1----:R-:W-:Y:S02]  /*03c0*/  LOP3.LUT R4, R4, 0x7, RZ, 0xb8, !PT ;  /* 0x0000000704047812 */ /* 0x002fe400078eb8ff */
[----:B--2---:R-:W-:-:S03]  /*03d0*/  LOP3.LUT R0, R0, 0xf, R7, 0xb8, !PT ;  /* 0x0000000f00007812 */ /* 0x004fc600078eb807 */
[----:B------:R3:W-:Y:S04]  /*03e0*/  STS [UR20+0x34], R4 ;  /* 0x00003404ff007988 */ /* 0x0007e80008000814 */
[----:B------:R3:W-:Y:S02]  /*03f0*/  STS [UR20+0x1c], R0 ;  /* 0x00001c00ff007988 */ /* 0x0007e40008000814 */
.L_x_5:
[----:B------:R-:W-:Y:S05]  /*0400*/  BSYNC B0 ;  /* 0x0000000000007941 */ /* 0x000fea0003800000 */
.L_x_4:
[----:B------:R-:W-:Y:S04]  /*0410*/  BSSY B1, `(.L_x_6) ;  /* 0x000001a000017945 */ /* 0x000fe80003800000 */
[----:B------:R-:W-:Y:S04]  /*0420*/  BSSY B0, `(.L_x_7) ;  /* 0x0000015000007945 */ /* 0x000fe80003800000 */
[----:B------:R-:W-:Y:S05]  /*0430*/  @P2 BRA `(.L_x_8) ;  /* 0x0000000000202947 */ /* 0x000fea0003800000 */
[----:B-123--:R-:W1:Y:S02]  /*0440*/  LDS R0, [UR20+0x34] ;  /* 0x00003414ff007984 */ /* 0x00ee640008000800 */
[----:B-1----:R-:W-:-:S05]  /*0450*/  LOP3.LUT R0, R0, 0x38, RZ, 0xb8, !PT ;  /* 0x0000003800007812 */ /* 0x002fca00078eb8ff */
[----:B------:R1:W-:Y:S01]  /*0460*/  STS [UR20+0x34], R0 ;  /* 0x00003400ff007988 */ /* 0x0003e20008000814 */
[----:B------:R-:W-:Y:S05]  /*0470*/  @P2 BRA `(.L_x_9) ;  /* 0x0000000000202947 */ /* 0x000fea0003800000 */
[----:B-1----:R-:W1:Y:S01]  /*0480*/  LDS R0, [UR20+0x8] ;  /* 0x00000814ff007984 */ /* 0x002e620008000800 */
[----:B------:R-:W-:-:S05]  /*0490*/  IMAD.MOV.U32 R5, RZ, RZ, 0x780 ;  /* 0x00000780ff057424 */ /* 0x000fca00078e00ff */
[----:B-1----:R-:W-:-:S05]  /*04a0*/  LOP3.LUT R0, R0, 0x500, R5, 0xd8, !PT ;  /* 0x0000050000007812 */ /* 0x002fca00078ed805 */
[----:B------:R4:W-:Y:S02]  /*04b0*/  STS [UR20+0x8], R0 ;  /* 0x00000800ff007988 */ /* 0x0009e40008000814 */
.L_x_8:
[----:B------:R-:W-:Y:S05]  /*04c0*/  @P2 BRA `(.L_x_10) ;  /* 0x0000000000282947 */ /* 0x000fea0003800000 */
[----:B-1234-:R-:W1:Y:S02]  /*04d0*/  LDS R0, [UR20+0x8] ;  /* 0x00000814ff007984 */ /* 0x01ee640008000800 */
[----:B-1----:R-:W-:-:S05]  /*04e0*/  LOP3.LUT R0, R0, 0x1800, RZ, 0xb8, !PT ;  /* 0x0000180000007812 */ /* 0x002fca00078eb8ff */
[----:B------:R2:W-:Y:S02]  /*04f0*/  STS [UR20+0x8], R0 ;  /* 0x00000800ff007988 */ /* 0x0005e40008000814 */
.L_x_9:
[----:B------:R-:W-:Y:S05]  /*0500*/  @P2 BREAK B0 ;  /* 0x0000000000002942 */ /* 0x000fea0003800000 */
[----:B------:R-:W-:Y:S05]  /*0510*/  @P2 BRA `(.L_x_11) ;  /* 0x0000000000242947 */ /* 0x000fea0003800000 */
[----:B------:R-:W3:Y:S01]  /*0520*/  LDS R5, [UR20+0x8] ;  /* 0x00000814ff057984 */ /* 0x000ee20008000800 */
[----:B-12---:R-:W-:-:S05]  /*0530*/  IMAD.MOV.U32 R0, RZ, RZ, 0x6000 ;  /* 0x00006000ff007424 */ /* 0x006fca00078e00ff */
[----:B---3--:R-:W-:-:S04]  /*0540*/  LOP3.LUT R0, R5, 0x4000, R0, 0xd8, !PT ;  /* 0x0000400005007812 */ /* 0x008fc800078ed800 */
[----:B------:R-:W-:-:S05]  /*0550*/  LOP3.LUT R0, R0, 0x400000, RZ, 0xb8, !PT ;  /* 0x0040000000007812 */ /* 0x000fca00078eb8ff */
[----:B------:R1:W-:Y:S02]  /*0560*/  STS [UR20+0x8], R0 ;  /* 0x00000800ff007988 */ /* 0x0003e40008000814 */
.L_x_10:
[----:B------:R-:W-:Y:S05]  /*0570*/  BSYNC B0 ;  /* 0x0000000000007941 */ /* 0x000fea0003800000 */
.L_x_7:
[----:B-1234-:R-:W1:Y:S02]  /*0580*/  @!P2 LDS R0, [UR20+0x8] ;  /* 0x00000814ff00a984 */ /* 0x01ee640008000800 */
[----:B-1----:R-:W-:-:S05]  /*0590*/  @!P2 LOP3.LUT R0, R0, 0x8000, RZ, 0xb8, !PT ;  /* 0x000080000000a812 */ /* 0x002fca00078eb8ff */
[----:B------:R3:W-:Y:S02]  /*05a0*/  @!P2 STS [UR20+0x8], R0 ;  /* 0x00000800ff00a988 */ /* 0x0007e40008000814 */
.L_x_11:
[----:B------:R-:W-:Y:S05]  /*05b0*/  BSYNC B1 ;  /* 0x0000000000017941 */ /* 0x000fea0003800000 */
.L_x_6:
[----:B------:R-:W-:Y:S05]  /*05c0*/  WARPSYNC.ALL ;  /* 0x0000000000007948 */ /* 0x000fea0003800000 */
[----:B------:R-:W4:Y:S02]  /*05d0*/  LDC R7, c[0x0][0x22c] ;  /* 0x00008b00ff077b82 */ /* 0x000f240000000800 */
[----:B----4-:R-:W-:Y:S01]  /*05e0*/  VIADD R7, R7, 0xffffffff ;  /* 0xffffffff07077836 */ /* 0x010fe20000000000 */
[----:B------:R-:W-:Y:S06]  /*05f0*/  @P0 BRA `(.L_x_12) ;  /* 0x0000000000280947 */ /* 0x000fec0003800000 */
[----:B-123--:R-:W1:Y:S01]  /*0600*/  S2R R0, SR_LANEID ;  /* 0x0000000000007919 */ /* 0x00ee620000000000 */
[----:B------:R-:W-:Y:S05]  /*0610*/  WARPSYNC.ALL ;  /* 0x0000000000007948 */ /* 0x000fea0003800000 */
[----:B-1----:R-:W-:-:S05]  /*0620*/  IMAD.SHL.U32 R0, R0, 0x4, RZ ;  /* 0x0000000400007824 */ /* 0x002fca00078e00ff */
[----:B------:R-:W1:Y:S01]  /*0630*/  LDS R9, [R0+UR20] ;  /* 0x0000001400097984 */ /* 0x000e620008000800 */
[----:B------:R-:W-:-:S05]  /*0640*/  IADD3 R4, P1, R0, UR22, RZ ;  /* 0x0000001600047c10 */ /* 0x000fca000ff3e0ff */
[----:B------:R-:W-:-:S05]  /*0650*/  IMAD.X R5, RZ, RZ, UR23, P1 ;  /* 0x00000017ff057e24 */ /* 0x000fca00088e06ff */
[----:B-1----:R4:W5:Y:S01]  /*0660*/  ATOMG.E.EXCH.STRONG.GPU PT, RZ, [R4], R9 ;  /* 0x0000000904ff73a8 */ /* 0x00296200041ee100 */
[----:B------:R-:W-:-:S04]  /*0670*/  DEPBAR {5,4,3,2,1,0} ;  /* 0x0000003f0000791a */ /* 0x000fc80000000000 */
[----:B------:R4:W-:Y:S01]  /*0680*/  UTMACCTL.IV [UR22] ;  /* 0x00000000160079b9 */ /* 0x0009e20008000000 */
[----:B------:R-:W-:Y:S01]  /*0690*/  NOP ;  /* 0x0000000000007918 */ /* 0x000fe20000000000 */
.L_x_12:
[----:B------:R-:W-:Y:S05]  /*06a0*/  @P0 BRA `(.L_x_13) ;  /* 0x00000000000c0947 */ /* 0x000fea0003800000 */
[----:B------:R0:W-:Y:S01]  /*06b0*/  UTMACMDFLUSH ;  /* 0x00000000000079b7 */ /* 0x0001e20000000000 */
[----:B------:R-:W-:Y:S05]  /*06c0*/  @P0 BRA `(.L_x_13) ;  /* 0x0000000000040947 */ /* 0x000fea0003800000 */
[----:B------:R-:W-:-:S04]  /*06d0*/  DEPBAR.LE SB0, 0x0 ;  /* 0x000080000000791a */ /* 0x000fc80000000000 */
.L_x_13:
[----:B------:R-:W-:Y:S05]  /*06e0*/  WARPSYNC.ALL ;  /* 0x0000000000007948 */ /* 0x000fea0003800000 */
[----:B-----5:R-:W-:Y:S06]  /*06f0*/  BAR.SYNC.DEFER_BLOCKING 0x0 ;  /* 0x0000000000007b1d */ /* 0x020fec0000010000 */
[----:B------:R-:W-:Y:S02]  /*0700*/  BSSY B1, `(.L_x_14) ;  /* 0x000000b000017945 */ /* 0x000fe40003800000 */
[----:B------:R-:W-:Y:S06]  /*0710*/  BAR.SYNC.DEFER_BLOCKING 0x0 ;  /* 0x0000000000007b1d */ /* 0x000fec0000010000 */
[----:B------:R1:W-:Y:S01]  /*0720*/  @!P0 STS [R12], RZ ;  /* 0x000000ff0c008388 */ /* 0x0003e20000000800 */
[----:B------:R-:W-:Y:S01]  /*0730*/  NOP ;  /* 0x0000000000007918 */ /* 0x000fe20000000000 */
[----:B------:R-:W-:Y:S05]  /*0740*/  @P2 BRA `(.L_x_15) ;  /* 0x0000000000182947 */ /* 0x000fea0003800000 */
[----:B-123--:R-:W1:Y:S01]  /*0750*/  LDS R0, [UR20+0x8] ;  /* 0x00000814ff007984 */ /* 0x00ee620008000800 */
[----:B----4-:R-:W2:Y:S01]  /*0760*/  LDC.64 R8, c[0x0][0x218] ;  /* 0x00008600ff087b82 */ /* 0x010ea20000000a00 */
[----:B------:R-:W-:Y:S02]  /*0770*/  IMAD.MOV.U32 R5, RZ, RZ, 0x70 ;  /* 0x00000070ff057424 */ /* 0x000fe400078e00ff */
[----:B--2---:R2:W-:Y:S03]  /*0780*/  STS.64 [UR20], R8 ;  /* 0x00000008ff007988 */ /* 0x0045e60008000a14 */
[----:B-1----:R-:W-:-:S05]  /*0790*/  LOP3.LUT R0, R0, 0x10, R5, 0xd8, !PT ;  /* 0x0000001000007812 */ /* 0x002fca00078ed805 */
[----:B------:R2:W-:Y:S02]  /*07a0*/  STS [UR20+0x8], R0 ;  /* 0x00000800ff007988 */ /* 0x0005e40008000814 */
.L_x_15:
[----:B----4-:R-:W-:Y:S05]  /*07b0*/  BSYNC B1 ;  /* 0x0000000000017941 */ /* 0x010fea0003800000 */
.L_x_14:
[----:B------:R-:W-:Y:S04]  /*07c0*/  BSSY B1, `(.L_x_16) ;  /* 0x000000a000017945 */ /* 0x000fe80003800000 */
[----:B------:R-:W-:Y:S05]  /*07d0*/  @P2 BRA `(.L_x_17) ;  /* 0x0000000000202947 */ /* 0x000fea0003800000 */
[----:B-123--:R-:W1:Y:S01]  /*07e0*/  LDS R0, [UR20+0x34] ;  /* 0x00003414ff007984 */ /* 0x00ee620008000800 */
[----:B------:R-:W-:Y:S02]  /*07f0*/  IMAD.MOV.U32 R5, RZ, RZ, 0x3f000000 ;  /* 0x3f000000ff057424 */ /* 0x000fe400078e00ff */
[----:B------:R-:W-:Y:S01]  /*0800*/  @!P2 IMAD.MOV.U32 R4, RZ, RZ, 0x1f ;  /* 0x0000001fff04a424 */ /* 0x000fe200078e00ff */
[----:B------:R-:W2:Y:S02]  /*0810*/  @!P2 LDS R9, [UR20+0x38] ;  /* 0x00003814ff09a984 */ /* 0x000ea40008000800 */
[----:B-1----:R-:W-:Y:S02]  /*0820*/  LOP3.LUT R0, R0, 0xff000000, R5, 0xb8, !PT ;  /* 0xff00000000007812 */ /* 0x002fe400078eb805 */
[----:B--2---:R-:W-:-:S03]  /*0830*/  @!P2 LOP3.LUT R4, R9, 0xff, R4, 0xb8, !PT ;  /* 0x000000ff0904a812 */ /* 0x004fc600078eb804 */
[----:B------:R4:W-:Y:S04]  /*0840*/  STS [UR20+0x34], R0 ;  /* 0x00003400ff007988 */ /* 0x0009e80008000814 */
[----:B------:R4:W-:Y:S02]  /*0850*/  @!P2 STS [UR20+0x38], R4 ;  /* 0x00003804ff00a988 */ /* 0x0009e40008000814 */
.L_x_17:
[----:B------:R-:W-:Y:S05]  /*0860*/  BSYNC B1 ;  /* 0x0000000000017941 */ /* 0x000fea0003800000 */
.L_x_16:
[----:B------:R-:W-:Y:S04]  /*0870*/  BSSY B1, `(.L_x_18) ;  /* 0x0000004000017945 */ /* 0x000fe80003800000 */
[----:B------:R-:W-:Y:S05]  /*0880*/  @P2 BRA `(.L_x_19) ;  /* 0x0000000000082947 */ /* 0x000fea0003800000 */
[----:B------:R1:W-:Y:S04]  /*0890*/  STS [UR20+0x24], R13 ;  /* 0x0000240dff007988 */ /* 0x0003e80008000814 */
[----:B------:R1:W-:Y:S02]  /*08a0*/  STS [UR20+0x20], R7 ;  /* 0x00002007ff007988 */ /* 0x0003e40008000814 */
.L_x_19:
[----:B------:R-:W-:Y:S05]  /*08b0*/  BSYNC B1 ;  /* 0x0000000000017941 */ /* 0x000fea0003800000 */
.L_x_18:
[----:B------:R-:W-:Y:S04]  /*08c0*/  BSSY B1, `(.L_x_20) ;  /* 0x000000e000017945 */ /* 0x000fe80003800000 */
[----:B------:R-:W-:Y:S05]  /*08d0*/  @P2 BRA `(.L_x_21) ;  /* 0x0000000000302947 */ /* 0x000fea0003800000 */
[----:B----4-:R-:W4:Y:S01]  /*08e0*/  LDS R4, [UR20+0x34] ;  /* 0x00003414ff047984 */ /* 0x010f220008000800 */
[----:B------:R-:W5:Y:S03]  /*08f0*/  LDC.64 R10, c[0x0][0x240] ;  /* 0x00009000ff0a7b82 */ /* 0x000f660000000a00 */
[----:B-123--:R-:W1:Y:S01]  /*0900*/  LDS R0, [UR20+0x1c] ;  /* 0x00001c14ff007984 */ /* 0x00ee620008000800 */
[C---:B-----5:R-:W-:Y:S01]  /*0910*/  SHF.L.U64.HI R8, R10.reuse, 0x1, R11 ;  /* 0x000000010a087819 */ /* 0x060fe2000001020b */
[----:B------:R-:W-:-:S03]  /*0920*/  IMAD.SHL.U32 R5, R10, 0x2, RZ ;  /* 0x000000020a057824 */ /* 0x000fc600078e00ff */
[--C-:B------:R-:W-:Y:S02]  /*0930*/  SHF.R.U32.HI R9, RZ, 0x4, R8.reuse ;  /* 0x00000004ff097819 */ /* 0x100fe40000011608 */
[----:B------:R-:W-:-:S05]  /*0940*/  SHF.R.U64 R5, R5, 0x4, R8 ;  /* 0x0000000405057819 */ /* 0x000fca0000001208 */
[----:B------:R2:W-:Y:S01]  /*0950*/  STS [UR20+0xc], R5 ;  /* 0x00000c05ff007988 */ /* 0x0005e20008000814 */
[----:B----4-:R-:W-:Y:S02]  /*0960*/  LOP3.LUT R4, R4, 0x7, RZ, 0xb8, !PT ;  /* 0x0000000704047812 */ /* 0x010fe400078eb8ff */
[----:B-1----:R-:W-:-:S03]  /*0970*/  LOP3.LUT R0, R0, 0xf, R9, 0xb8, !PT ;  /* 0x0000000f00007812 */ /* 0x002fc600078eb809 */
[----:B------:R2:W-:Y:S04]  /*0980*/  STS [UR20+0x34], R4 ;  /* 0x00003404ff007988 */ /* 0x0005e80008000814 */
[----:B------:R2:W-:Y:S02]  /*0990*/  STS [UR20+0x1c], R0 ;  /* 0x00001c00ff007988 */ /* 0x0005e40008000814 */
.L_x_21:
[----:B------:R-:W-:Y:S05]  /*09a0*/  BSYNC B1 ;  /* 0x0000000000017941 */ /* 0x000fea0003800000 */
.L_x_20:
[----:B------:R-:W-:Y:S04]  /*09b0*/  BSSY B2, `(.L_x_22) ;  /* 0x000001a000027945 */ /* 0x000fe80003800000 */
[----:B------:R-:W-:Y:S04]  /*09c0*/  BSSY B1, `(.L_x_23) ;  /* 0x0000015000017945 */ /* 0x000fe80003800000 */
[----:B------:R-:W-:Y:S05]  /*09d0*/  @P2 BRA `(.L_x_24) ;  /* 0x0000000000202947 */ /* 0x000fea0003800000 */
[----:B-1234-:R-:W1:Y:S02]  /*09e0*/  LDS R0, [UR20+0x34] ;  /* 0x00003414ff007984 */ /* 0x01ee640008000800 */
[----:B-1----:R-:W-:-:S05]  /*09f0*/  LOP3.LUT R0, R0, 0x38, RZ, 0xb8, !PT ;  /* 0x0000003800007812 */ /* 0x002fca00078eb8ff */
[----:B------:R1:W-:Y:S01]  /*0a00*/  STS [UR20+0x34], R0 ;  /* 0x00003400ff007988 */ /* 0x0003e20008000814 */
[----:B------:R-:W-:Y:S05]  /*0a10*/  @P2 BRA `(.L_x_25) ;  /* 0x0000000000202947 */ /* 0x000fea0003800000 */
[----:B-1----:R-:W1:Y:S01]  /*0a20*/  LDS R0, [UR20+0x8] ;  /* 0x00000814ff007984 */ /* 0x002e620008000800 */
[----:B------:R-:W-:-:S05]  /*0a30*/  IMAD.MOV.U32 R5, RZ, RZ, 0x780 ;  /* 0x00000780ff057424 */ /* 0x000fca00078e00ff */
[----:B-1----:R-:W-:-:S05]  /*0a40*/  LOP3.LUT R0, R0, 0x500, R5, 0xd8, !PT ;  /* 0x0000050000007812 */ /* 0x002fca00078ed805 */
[----:B------:R1:W-:Y:S02]  /*0a50*/  STS [UR20+0x8], R0 ;  /* 0x00000800ff007988 */ /* 0x0003e40008000814 */
.L_x_24:
[----:B------:R-:W-:Y:S05]  /*0a60*/  @P2 BRA `(.L_x_26) ;  /* 0x0000000000282947 */ /* 0x000fea0003800000 */
[----:B-1234-:R-:W1:Y:S02]  /*0a70*/  LDS R0, [UR20+0x8] ;  /* 0x00000814ff007984 */ /* 0x01ee640008000800 */
[----:B-1----:R-:W-:-:S05]  /*0a80*/  LOP3.LUT R0, R0, 0x1800, RZ, 0xb8, !PT ;  /* 0x0000180000007812 */ /* 0x002fca00078eb8ff */
[----:B------:R2:W-:Y:S02]  /*0a90*/  STS [UR20+0x8], R0 ;  /* 0x00000800ff007988 */ /* 0x0005e40008000814 */
.L_x_25:
[----:B------:R-:W-:Y:S05]  /*0aa0*/  @P2 BREAK B1 ;  /* 0x0000000000012942 */ /* 0x000fea0003800000 */
[----:B------:R-:W-:Y:S05]  /*0ab0*/  @P2 BRA `(.L_x_27) ;  /* 0x0000000000242947 */ /* 0x000fea0003800000 */
[----:B-12---:R-:W1:Y:S01]  /*0ac0*/  LDS R0, [UR20+0x8] ;  /* 0x00000814ff007984 */ /* 0x006e620008000800 */
[----:B------:R-:W-:-:S05]  /*0ad0*/  IMAD.MOV.U32 R5, RZ, RZ, 0x6000 ;  /* 0x00006000ff057424 */ /* 0x000fca00078e00ff */
[----:B-1----:R-:W-:-:S04]  /*0ae0*/  LOP3.LUT R0, R0, 0x6000, R5, 0xd8, !PT ;  /* 0x0000600000007812 */ /* 0x002fc800078ed805 */
[----:B------:R-:W-:-:S05]  /*0af0*/  LOP3.LUT R0, R0, 0x400000, RZ, 0xb8, !PT ;  /* 0x0040000000007812 */ /* 0x000fca00078eb8ff */
[----:B------:R1:W-:Y:S02]  /*0b00*/  STS [UR20+0x8], R0 ;  /* 0x00000800ff007988 */ /* 0x0003e40008000814 */
.L_x_26:
[----:B------:R-:W-:Y:S05]  /*0b10*/  BSYNC B1 ;  /* 0x0000000000017941 */ /* 0x000fea0003800000 */
.L_x_23:
[----:B-1234-:R-:W1:Y:S02]  /*0b20*/  @!P2 LDS R0, [UR20+0x8] ;  /* 0x00000814ff00a984 */ /* 0x01ee640008000800 */
[----:B-1----:R-:W-:-:S05]  /*0b30*/  @!P2 LOP3.LUT R0, R0, 0x8000, RZ, 0xb8, !PT ;  /* 0x000080000000a812 */ /* 0x002fca00078eb8ff */
[----:B------:R3:W-:Y:S02]  /*0b40*/  @!P2 STS [UR20+0x8], R0 ;  /* 0x00000800ff00a988 */ /* 0x0007e40008000814 */
.L_x_27:
[----:B------:R-:W-:Y:S05]  /*0b50*/  BSYNC B2 ;  /* 0x0000000000027941 */ /* 0x000fea0003800000 */
.L_x_22:
[----:B------:R-:W-:Y:S05]  /*0b60*/  WARPSYNC.ALL ;  /* 0x0000000000007948 */ /* 0x000fea0003800000 */
[----:B------:R-:W-:-:S04]  /*0b70*/  UIADD3 UR25, UR5, 0x80, URZ ;  /* 0x0000008005197890 */ /* 0x000fc8000fffe03f */
[----:B------:R-:W-:-:S04]  /*0b80*/  UIADD3 UR24, UP0, UR25, UR26, URZ ;  /* 0x0000001a19187290 */ /* 0x000fc8000ff1e03f */
[----:B------:R-:W-:Y:S01]  /*0b90*/  ULEA.HI.X.SX32 UR25, UR25, UR27, 0x1, UP0 ;  /* 0x0000001b19197291 */ /* 0x000fe200080f0e3f */
[----:B------:R-:W-:Y:S11]  /*0ba0*/  @P0 BRA `(.L_x_28) ;  /* 0x0000000000280947 */ /* 0x000ff60003800000 */
        /* <DEDUP_REMOVED lines=10> */
.L_x_28:
[----:B------:R-:W-:Y:S05]  /*0c50*/  @P0 BRA `(.L_x_29) ;  /* 0x00000000000c0947 */ /* 0x000fea0003800000 */
[----:B------:R0:W-:Y:S01]  /*0c60*/  UTMACMDFLUSH ;  /* 0x00000000000079b7 */ /* 0x0001e20000000000 */
[----:B------:R-:W-:Y:S05]  /*0c70*/  @P0 BRA `(.L_x_29) ;  /* 0x0000000000040947 */ /* 0x000fea0003800000 */
[----:B------:R-:W-:-:S04]  /*0c80*/  DEPBAR.LE SB0, 0x0 ;  /* 0x000080000000791a */ /* 0x000fc80000000000 */
.L_x_29:
        /* <DEDUP_REMOVED lines=13> */
.L_x_31:
[----:B----4-:R-:W-:Y:S05]  /*0d60*/  BSYNC B2 ;  /* 0x0000000000027941 */ /* 0x010fea0003800000 */
.L_x_30:
[----:B------:R-:W-:Y:S04]  /*0d70*/  BSSY B3, `(.L_x_32) ;  /* 0x0000011000037945 */ /* 0x000fe80003800000 */
[----:B------:R-:W-:Y:S04]  /*0d80*/  BSSY B2, `(.L_x_33) ;  /* 0x000000e000027945 */ /* 0x000fe80003800000 */
[----:B------:R-:W-:Y:S05]  /*0d90*/  @P2 BRA `(.L_x_34) ;  /* 0x0000000000242947 */ /* 0x000fea0003800000 */
[----:B-123--:R-:W1:Y:S01]  /*0da0*/  LDS R0, [UR20+0x34] ;  /* 0x00003414ff007984 */ /* 0x00ee620008000800 */
[----:B------:R-:W-:-:S05]  /*0db0*/  IMAD.MOV.U32 R5, RZ, RZ, 0x3f000000 ;  /* 0x3f000000ff057424 */ /* 0x000fca00078e00ff */
[----:B-1----:R-:W-:-:S05]  /*0dc0*/  LOP3.LUT R0, R0, 0xff000000, R5, 0xb8, !PT ;  /* 0xff00000000007812 */ /* 0x002fca00078eb805 */
[----:B------:R1:W-:Y:S01]  /*0dd0*/  STS [UR20+0x34], R0 ;  /* 0x00003400ff007988 */ /* 0x0003e20008000814 */
[----:B------:R-:W-:Y:S05]  /*0de0*/  @P2 BRA `(.L_x_35) ;  /* 0x00000000001c2947 */ /* 0x000fea0003800000 */
[----:B-1----:R-:W1:Y:S01]  /*0df0*/  LDS R0, [UR20+0x38] ;  /* 0x00003814ff007984 */ /* 0x002e620008000800 */
[----:B------:R-:W-:-:S05]  /*0e00*/  IMAD.MOV.U32 R5, RZ, RZ, 0xff ;  /* 0x000000ffff057424 */ /* 0x000fca00078e00ff */
[----:B-1----:R-:W-:-:S05]  /*0e10*/  LOP3.LUT R0, R0, 0xff, R5, 0xb8, !PT ;  /* 0x000000ff00007812 */ /* 0x002fca00078eb805 */
[----:B------:R4:W-:Y:S02]  /*0e20*/  STS [UR20+0x38], R0 ;  /* 0x00003800ff007988 */ /* 0x0009e40008000814 */
.L_x_34:
[----:B------:R-:W-:Y:S05]  /*0e30*/  @P2 BREAK B2 ;  /* 0x0000000000022942 */ /* 0x000fea0003800000 */
[----:B------:R-:W-:Y:S05]  /*0e40*/  @P2 BRA `(.L_x_36) ;  /* 0x00000000000c2947 */ /* 0x000fea0003800000 */
[----:B------:R1:W-:Y:S02]  /*0e50*/  STS [UR20+0x20], R7 ;  /* 0x00002007ff007988 */ /* 0x0003e40008000814 */
.L_x_35:
[----:B------:R-:W-:Y:S05]  /*0e60*/  BSYNC B2 ;  /* 0x0000000000027941 */ /* 0x000fea0003800000 */
.L_x_33:
[----:B------:R1:W-:Y:S02]  /*0e70*/  @!P2 STS [UR20+0x24], R6 ;  /* 0x00002406ff00a988 */ /* 0x0003e40008000814 */
.L_x_36:
[----:B------:R-:W-:Y:S05]  /*0e80*/  BSYNC B3 ;  /* 0x0000000000037941 */ /* 0x000fea0003800000 */
.L_x_32:
[----:B------:R-:W-:Y:S05]  /*0e90*/  WARPSYNC.ALL ;  /* 0x0000000000007948 */ /* 0x000fea0003800000 */
[----:B------:R-:W-:Y:S04]  /*0ea0*/  BSSY B3, `(.L_x_37) ;  /* 0x000000e000037945 */ /* 0x000fe80003800000 */
[----:B------:R-:W-:Y:S05]  /*0eb0*/  @P2 BRA `(.L_x_38) ;  /* 0x0000000000302947 */ /* 0x000fea0003800000 */
[----:B------:R-:W5:Y:S01]  /*0ec0*/  LDS R4, [UR20+0x34] ;  /* 0x00003414ff047984 */ /* 0x000f620008000800 */
[----:B--2---:R-:W2:Y:S03]  /*0ed0*/  LDC.64 R8, c[0x0][0x248] ;  /* 0x00009200ff087b82 */ /* 0x004ea60000000a00 */
[----:B-1-34-:R-:W1:Y:S01]  /*0ee0*/  LDS R0, [UR20+0x1c] ;  /* 0x00001c14ff007984 */ /* 0x01ae620008000800 */
[C---:B--2---:R-:W-:Y:S01]  /*0ef0*/  SHF.L.U64.HI R6, R8.reuse, 0x1, R9 ;  /* 0x0000000108067819 */ /* 0x044fe20000010209 */
[----:B------:R-:W-:-:S03]  /*0f00*/  IMAD.SHL.U32 R5, R8, 0x2, RZ ;  /* 0x0000000208057824 */ /* 0x000fc600078e00ff */
[--C-:B------:R-:W-:Y:S02]  /*0f10*/  SHF.R.U32.HI R7, RZ, 0x4, R6.reuse ;  /* 0x00000004ff077819 */ /* 0x100fe40000011606 */
[----:B------:R-:W-:-:S05]  /*0f20*/  SHF.R.U64 R5, R5, 0x4, R6 ;  /* 0x0000000405057819 */ /* 0x000fca0000001206 */
[----:B------:R2:W-:Y:S01]  /*0f30*/  STS [UR20+0xc], R5 ;  /* 0x00000c05ff007988 */ /* 0x0005e20008000814 */
[----:B-----5:R-:W-:Y:S02]  /*0f40*/  LOP3.LUT R4, R4, 0x7, RZ, 0xb8, !PT ;  /* 0x0000000704047812 */ /* 0x020fe400078eb8ff */
[----:B-1----:R-:W-:-:S03]  /*0f50*/  LOP3.LUT R0, R0, 0xf, R7, 0xb8, !PT ;  /* 0x0000000f00007812 */ /* 0x002fc600078eb807 */
[----:B------:R2:W-:Y:S04]  /*0f60*/  STS [UR20+0x34], R4 ;  /* 0x00003404ff007988 */ /* 0x0005e80008000814 */
[----:B------:R2:W-:Y:S02]  /*0f70*/  STS [UR20+0x1c], R0 ;  /* 0x00001c00ff007988 */ /* 0x0005e40008000814 */
.L_x_38:
[----:B------:R-:W-:Y:S05]  /*0f80*/  BSYNC B3 ;  /* 0x0000000000037941 */ /* 0x000fea0003800000 */
.L_x_37:
        /* <DEDUP_REMOVED lines=11> */
.L_x_41:
[----:B------:R-:W-:Y:S05]  /*1040*/  @P2 BRA `(.L_x_43) ;  /* 0x0000000000282947 */ /* 0x000fea0003800000 */
[----:B-1234-:R-:W1:Y:S02]  /*1050*/  LDS R0, [UR20+0x8] ;  /* 0x00000814ff007984 */ /* 0x01ee640008000800 */
[----:B-1----:R-:W-:-:S05]  /*1060*/  LOP3.LUT R0, R0, 0x1800, RZ, 0xb8, !PT ;  /* 0x0000180000007812 */ /* 0x002fca00078eb8ff */
[----:B------:R2:W-:Y:S02]  /*1070*/  STS [UR20+0x8], R0 ;  /* 0x00000800ff007988 */ /* 0x0005e40008000814 */
.L_x_42:
[----:B------:R-:W-:Y:S05]  /*1080*/  @P2 BREAK B4 ;  /* 0x0000000000042942 */ /* 0x000fea0003800000 */
[----:B------:R-:W-:Y:S05]  /*1090*/  @P2 BRA `(.L_x_44) ;  /* 0x0000000000242947 */ /* 0x000fea0003800000 */
[----:B-12---:R-:W1:Y:S01]  /*10a0*/  LDS R0, [UR20+0x8] ;  /* 0x00000814ff007984 */ /* 0x006e620008000800 */
[----:B------:R-:W-:-:S05]  /*10b0*/  IMAD.MOV.U32 R5, RZ, RZ, 0x6000 ;  /* 0x00006000ff057424 */ /* 0x000fca00078e00ff */
[----:B-1----:R-:W-:-:S04]  /*10c0*/  LOP3.LUT R0, R0, 0x6000, R5, 0xd8, !PT ;  /* 0x0000600000007812 */ /* 0x002fc800078ed805 */
[----:B------:R-:W-:-:S05]  /*10d0*/  LOP3.LUT R0, R0, 0x400000, RZ, 0xb8, !PT ;  /* 0x0040000000007812 */ /* 0x000fca00078eb8ff */
[----:B------:R1:W-:Y:S02]  /*10e0*/  STS [UR20+0x8], R0 ;  /* 0x00000800ff007988 */ /* 0x0003e40008000814 */
.L_x_43:
[----:B------:R-:W-:Y:S05]  /*10f0*/  BSYNC B4 ;  /* 0x0000000000047941 */ /* 0x000fea0003800000 */
.L_x_40:
[----:B-1234-:R-:W1:Y:S02]  /*1100*/  @!P2 LDS R0, [UR20+0x8] ;  /* 0x00000814ff00a984 */ /* 0x01ee640008000800 */
[----:B-1----:R-:W-:-:S05]  /*1110*/  @!P2 LOP3.LUT R0, R0, 0x8000, RZ, 0xb8, !PT ;  /* 0x000080000000a812 */ /* 0x002fca00078eb8ff */
[----:B------:R3:W-:Y:S02]  /*1120*/  @!P2 STS [UR20+0x8], R0 ;  /* 0x00000800ff00a988 */ /* 0x0007e40008000814 */
.L_x_44:
[----:B------:R-:W-:Y:S05]  /*1130*/  BSYNC B3 ;  /* 0x0000000000037941 */ /* 0x000fea0003800000 */
.L_x_39:
[----:B------:R-:W-:Y:S05]  /*1140*/  WARPSYNC.ALL ;  /* 0x0000000000007948 */ /* 0x000fea0003800000 */
[----:B------:R4:W-:Y:S01]  /*1150*/  STL [R1], RZ ;  /* 0x000000ff01007387 */ /* 0x0009e20000100800 */
[----:B------:R-:W-:Y:S01]  /*1160*/  UIADD3 UR5, UR5, 0x100, URZ ;  /* 0x0000010005057890 */ /* 0x000fe2000fffe03f */
[----:B------:R-:W-:Y:S02]  /*1170*/  ISETP.GE.AND P1, PT, R14, 0x1, PT ;  /* 0x000000010e00780c */ /* 0x000fe40003f26270 */
[----:B------:R-:W-:Y:S01]  /*1180*/  SHF.R.U32.HI R6, RZ, 0x5, R3 ;  /* 0x00000005ff067819 */ /* 0x000fe20000011603 */
[----:B------:R-:W-:-:S04]  /*1190*/  UIADD3 UR26, UP0, UR5, UR26, URZ ;  /* 0x0000001a051a7290 */ /* 0x000fc8000ff1e03f */
[----:B------:R-:W-:Y:S01]  /*11a0*/  ULEA.HI.X.SX32 UR27, UR5, UR27, 0x1, UP0 ;  /* 0x0000001b051b7291 */ /* 0x000fe200080f0e3f */
[----:B----4-:R-:W-:Y:S11]  /*11b0*/  @P0 BRA `(.L_x_45) ;  /* 0x0000000000280947 */ /* 0x010ff60003800000 */
        /* <DEDUP_REMOVED lines=10> */
.L_x_45:
[----:B------:R-:W-:Y:S05]  /*1260*/  @P0 BRA `(.L_x_46) ;  /* 0x00000000000c0947 */ /* 0x000fea0003800000 */
[----:B------:R0:W-:Y:S01]  /*1270*/  UTMACMDFLUSH ;  /* 0x00000000000079b7 */ /* 0x0001e20000000000 */
[----:B------:R-:W-:Y:S05]  /*1280*/  @P0 BRA `(.L_x_46) ;  /* 0x0000000000040947 */ /* 0x000fea0003800000 */
[----:B------:R-:W-:-:S04]  /*1290*/  DEPBAR.LE SB0, 0x0 ;  /* 0x000080000000791a */ /* 0x000fc80000000000 */
.L_x_46:
[----:B------:R1:W-:Y:S01]  /*12a0*/  STL [R1+0x4], RZ ;  /* 0x000004ff01007387 */ /* 0x0003e20000100800 */
[----:B------:R-:W-:Y:S05]  /*12b0*/  WARPSYNC.ALL ;  /* 0x0000000000007948 */ /* 0x000fea0003800000 */
[----:B------:R1:W-:Y:S01]  /*12c0*/  STL [R1+0x8], RZ ;  /* 0x000008ff01007387 */ /* 0x0003e20000100800 */
[----:B-----5:R-:W-:Y:S01]  /*12d0*/  VOTEU.ALL UP0, P2 ;  /* 0x00000000003f7886 */ /* 0x020fe20001000000 */
[----:B------:R-:W-:Y:S01]  /*12e0*/  UMOV UR6, 0x1 ;  /* 0x0000000100067882 */ /* 0x000fe20000000000 */
[----:B------:R-:W-:Y:S01]  /*12f0*/  VOTEU.ALL UP1, P2 ;  /* 0x00000000003f7886 */ /* 0x000fe20001020000 */
[----:B------:R1:W-:Y:S01]  /*1300*/  STL [R1+0xc], RZ ;  /* 0x00000cff01007387 */ /* 0x0003e20000100800 */
[----:B------:R-:W-:Y:S01]  /*1310*/  R2UR UR28, R6 ;  /* 0x00000000061c72ca */ /* 0x000fe200000e0000 */
[----:B------:R-:W-:-:S04]  /*1320*/  @!UP0 UIADD3 UR8, -UR6, 0x100000, URZ ;  /* 0x0010000006088890 */ /* 0x000fc8000fffe13f */
[----:B------:R-:W-:Y:S02]  /*1330*/  @!UP0 USHF.L.U32 UR9, UR8, 0xb, URZ ;  /* 0x0000000b08098899 */ /* 0x000fe4000800063f */
[----:B------:R-:W-:Y:S01]  /*1340*/  @!UP0 USHF.L.U32 UR8, UR8, 0x1, URZ ;  /* 0x0000000108088899 */ /* 0x000fe2000800063f */
[----:B------:R-:W-:Y:S01]  /*1350*/  CS2R R24, SRZ ;  /* 0x0000000000187805 */ /* 0x000fe2000001ff00 */
[----:B------:R1:W-:Y:S01]  /*1360*/  STL [R1+0x10], RZ ;  /* 0x000010ff01007387 */ /* 0x0003e20000100800 */
[----:B------:R-:W-:-:S04]  /*1370*/  @!UP0 UIADD3 UR6, -UR6, 0x100000, URZ ;  /* 0x0010000006068890 */ /* 0x000fc8000fffe13f */
[----:B------:R-:W-:Y:S02]  /*1380*/  @!UP0 USHF.L.U32 UR7, UR6, 0xb, URZ ;  /* 0x0000000b06078899 */ /* 0x000fe4000800063f */
[----:B------:R-:W-:Y:S01]  /*1390*/  @!UP0 USHF.L.U32 UR6, UR6, 0x1, URZ ;  /* 0x0000000106068899 */ /* 0x000fe2000800063f */
[----:B------:R-:W-:Y:S01]  /*13a0*/  CS2R R26, SRZ ;  /* 0x00000000001a7805 */ /* 0x000fe2000001ff00 */
[----:B------:R-:W-:Y:S01]  /*13b0*/  VOTEU.ALL UP0, P2 ;  /* 0x00000000003f7886 */ /* 0x000fe20001000000 */
[----:B------:R1:W-:Y:S01]  /*13c0*/  STL [R1+0x14], RZ ;  /* 0x000014ff01007387 */ /* 0x0003e20000100800 */
[----:B------:R-:W-:Y:S01]  /*13d0*/  USHF.L.U32 UR21, UR30, 0x8, URZ ;  /* 0x000000081e157899 */ /* 0x000fe2000800063f */
[----:B------:R-:W-:Y:S01]  /*13e0*/  CS2R R28, SRZ ;  /* 0x00000000001c7805 */ /* 0x000fe2000001ff00 */
[----:B------:R-:W-:Y:S01]  /*13f0*/  USHF.L.U32 UR11, UR29, 0x8, URZ ;  /* 0x000000081d0b7899 */ /* 0x000fe2000800063f */
[----:B------:R1:W-:Y:S01]  /*1400*/  STL [R1+0x18], RZ ;  /* 0x000018ff01007387 */ /* 0x0003e20000100800 */
[----:B------:R-:W-:-:S02]  /*1410*/  CS2R R30, SRZ ;  /* 0x00000000001e7805 */ /* 0x000fc4000001ff00 */
[----:B------:R-:W-:Y:S02]  /*1420*/  CS2R R32, SRZ ;  /* 0x0000000000207805 */ /* 0x000fe4000001ff00 */
[----:B------:R-:W-:Y:S01]  /*1430*/  CS2R R34, SRZ ;  /* 0x0000000000227805 */ /* 0x000fe2000001ff00 */
[----:B------:R1:W-:Y:S01]  /*1440*/  STL [R1+0x1c], RZ ;  /* 0x00001cff01007387 */ /* 0x0003e20000100800 */
[----:B------:R-:W-:Y:S02]  /*1450*/  CS2R R36, SRZ ;  /* 0x0000000000247805 */ /* 0x000fe4000001ff00 */
[----:B------:R-:W-:Y:S02]  /*1460*/  CS2R R38, SRZ ;  /* 0x0000000000267805 */ /* 0x000fe4000001ff00 */
[----:B------:R-:W-:Y:S01]  /*1470*/  CS2R R40, SRZ ;  /* 0x0000000000287805 */ /* 0x000fe2000001ff00 */
        /* <DEDUP_REMOVED lines=73> */
[----:B------:R-:W-:-:S03]  /*1910*/  CS2R R150, SRZ ;  /* 0x0000000000967805 */ /* 0x000fc6000001ff00 */
[----:B------:R1:W-:Y:S04]  /*1920*/  STL [R1+0x6c], RZ ;  /* 0x00006cff01007387 */ /* 0x0003e80000100800 */
        /* <DEDUP_REMOVED lines=67> */
[----:B------:R1:W-:Y:S01]  /*1d60*/  STL [R1+0x17c], RZ ;  /* 0x00017cff01007387 */ /* 0x0003e20000100800 */
[----:B------:R-:W-:Y:S06]  /*1d70*/  BAR.SYNC.DEFER_BLOCKING 0x0 ;  /* 0x0000000000007b1d */ /* 0x000fec0000010000 */
[----:B------:R1:W-:Y:S04]  /*1d80*/  STL [R1+0x180], RZ ;  /* 0x000180ff01007387 */ /* 0x0003e80000100800 */
[----:B------:R1:W-:Y:S04]  /*1d90*/  STL [R1+0x184], RZ ;  /* 0x000184ff01007387 */ /* 0x0003e80000100800 */
[----:B------:R1:W-:Y:S04]  /*1da0*/  STL [R1+0x188], RZ ;  /* 0x000188ff01007387 */ /* 0x0003e80000100800 */
[----:B------:R1:W-:Y:S04]  /*1db0*/  STL [R1+0x18c], RZ ;  /* 0x00018cff01007387 */ /* 0x0003e80000100800 */
[----:B------:R1:W-:Y:S04]  /*1dc0*/  STL [R1+0x190], RZ ;  /* 0x000190ff01007387 */ /* 0x0003e80000100800 */
[----:B------:R-:W2:Y:S02]  /*1dd0*/  FENCE.VIEW.ASYNC.S ;  /* 0x00000000000073c6 */ /* 0x000ea40000000000 */
[----:B--2---:R1:W2:Y:S02]  /*1de0*/  @!UP0 SYNCS.EXCH.64 URZ, [UR20+0x10000], UR8 ;  /* 0x01000008143f85b2 */ /* 0x0042a40008000100 */
        /* <DEDUP_REMOVED lines=20> */
[----:B--2---:R-:W-:Y:S06]  /*1f30*/  BAR.SYNC.DEFER_BLOCKING 0x0 ;  /* 0x0000000000007b1d */ /* 0x004fec0000010000 */
[----:B------:R1:W-:Y:S04]  /*1f40*/  STL [R1+0x1e4], RZ ;  /* 0x0001e4ff01007387 */ /* 0x0003e80000100800 */
[----:B------:R1:W-:Y:S04]  /*1f50*/  STL [R1+0x1e8], RZ ;  /* 0x0001e8ff01007387 */ /* 0x0003e80000100800 */
[----:B------:R1:W-:Y:S04]  /*1f60*/  STL [R1+0x1ec], RZ ;  /* 0x0001ecff01007387 */ /* 0x0003e80000100800 */
[----:B------:R1:W-:Y:S04]  /*1f70*/  STL [R1+0x1f0], RZ ;  /* 0x0001f0ff01007387 */ /* 0x0003e80000100800 */
[----:B------:R1:W-:Y:S01]  /*1f80*/  STL [R1+0x1f4], RZ ;  /* 0x0001f4ff01007387 */ /* 0x0003e20000100800 */
[----:B------:R1:W2:Y:S03]  /*1f90*/  @!UP1 SYNCS.EXCH.64 URZ, [UR20+0x10008], UR6 ;  /* 0x01000806143f95b2 */ /* 0x0002a60008000100 */
[----:B------:R1:W-:Y:S04]  /*1fa0*/  STL [R1+0x1f8], RZ ;  /* 0x0001f8ff01007387 */ /* 0x0003e80000100800 */
[----:B------:R1:W-:Y:S01]  /*1fb0*/  STL [R1+0x1fc], RZ ;  /* 0x0001fcff01007387 */ /* 0x0003e20000100800 */
[----:B------:R-:W-:Y:S05]  /*1fc0*/  @!P1 BRA `(.L_x_47) ;  /* 0x0000001800a89947 */ /* 0x000fea0003800000 */
[----:B------:R1:W-:Y:S01]  /*1fd0*/  STL [R1], RZ ;  /* 0x000000ff01007387 */ /* 0x0003e20000100800 */
[----:B------:R-:W-:Y:S02]  /*1fe0*/  CS2R R24, SRZ ;  /* 0x0000000000187805 */ /* 0x000fe4000001ff00 */
        /* <DEDUP_REMOVED lines=83> */
[----:B------:R-:W-:Y:S01]  /*2520*/  CS2R R150, SRZ ;  /* 0x0000000000967805 */ /* 0x000fe2000001ff00 */
[----:B------:R-:W-:Y:S01]  /*2530*/  UMOV UR5, URZ ;  /* 0x0000003f00057c82 */ /* 0x000fe20008000000 */
[----:B------:R-:W-:Y:S01]  /*2540*/  UMOV UR10, URZ ;  /* 0x0000003f000a7c82 */ /* 0x000fe20008000000 */
        /* <DEDUP_REMOVED lines=105> */
[----:B------:R1:W-:Y:S02]  /*2be0*/  STL [R1+0x1fc], RZ ;  /* 0x0001fcff01007387 */ /* 0x0003e40000100800 */
.L_x_49:
[----:B--2---:R-:W-:Y:S01]  /*2bf0*/  BAR.SYNC.DEFER_BLOCKING 0x0 ;  /* 0x0000000000007b1d */ /* 0x004fe20000010000 */
[----:B------:R-:W-:Y:S01]  /*2c00*/  ULEA UR19, UR5, UR20, 0x3 ;  /* 0x0000001405137291 */ /* 0x000fe2000f8e183f */
[----:B-1-3--:R-:W-:Y:S01]  /*2c10*/  @!P2 IMAD.MOV.U32 R0, RZ, RZ, 0x8000 ;  /* 0x00008000ff00a424 */ /* 0x00afe200078e00ff */
[----:B------:R-:W-:Y:S01]  /*2c20*/  ELECT P0, URZ, PT ;  /* 0x00000000003f782f */ /* 0x000fe20003800000 */
[----:B------:R-:W-:-:S03]  /*2c30*/  ULEA UR8, UR5, UR20, 0xe ;  /* 0x0000001405087291 */ /* 0x000fc6000f8e703f */
[----:B------:R-:W-:Y:S02]  /*2c40*/  ISETP.LT.U32.AND P0, PT, R2, 0x20, P0 ;  /* 0x000000200200780c */ /* 0x000fe40000701070 */
[----:B------:R-:W-:Y:S01]  /*2c50*/  ELECT P1, URZ, PT ;  /* 0x00000000003f782f */ /* 0x000fe20003820000 */
[----:B------:R-:W-:-:S03]  /*2c60*/  ULOP3.LUT UR12, UR28, 0x3, URZ, 0xc0, !UPT ;  /* 0x000000031c0c7892 */ /* 0x000fc6000f8ec03f */
[----:B------:R-:W-:Y:S01]  /*2c70*/  ISETP.LT.U32.AND P1, PT, R2, 0x80, P1 ;  /* 0x000000800200780c */ /* 0x000fe20000f21070 */
[----:B------:R-:W-:Y:S02]  /*2c80*/  UIADD3 UR18, UR8, 0x8000, URZ ;  /* 0x0000800008127890 */ /* 0x000fe4000fffe03f */
[----:B------:R-:W-:Y:S02]  /*2c90*/  ULEA UR14, UR12, UR21, 0x6 ;  /* 0x000000150c0e7291 */ /* 0x000fe4000f8e303f */
[----:B------:R-:W-:Y:S01]  /*2ca0*/  ULEA UR12, UR12, UR18, 0xc ;  /* 0x000000120c0c7291 */ /* 0x000fe2000f8e603f */
[----:B------:R-:W-:Y:S01]  /*2cb0*/  UMOV UR15, UR10 ;  /* 0x0000000a000f7c82 */ /* 0x000fe20008000000 */
[----:B------:R-:W-:Y:S01]  /*2cc0*/  VOTEU.ANY UP0, P0 ;  /* 0x00000000003f7886 */ /* 0x000fe20000000100 */
[----:B------:R-:W-:Y:S01]  /*2cd0*/  VOTEU.ANY UP2, P0 ;  /* 0x00000000003f7886 */ /* 0x000fe20000040100 */
[----:B------:R1:W-:Y:S01]  /*2ce0*/  @!P2 SYNCS.ARRIVE.TRANS64 RZ, [UR19+0x10000], R0 ;  /* 0x01000000ffffa9a7 */ /* 0x0003e20008000013 */
[----:B------:R2:W-:Y:S06]  /*2cf0*/  MEMBAR.ALL.CTA ;  /* 0x0000000000007992 */ /* 0x0005ec0000008000 */
[----:B--2---:R-:W2:Y:S01]  /*2d00*/  FENCE.VIEW.ASYNC.S ;  /* 0x00000000000073c6 */ /* 0x004ea20000000000 */
[----:B------:R-:W-:Y:S01]  /*2d10*/  @UP0 UIADD3 UR9, UR19, 0x10000, URZ ;  /* 0x0001000013090890 */ /* 0x000fe2000fffe03f */
[----:B------:R-:W-:Y:S01]  /*2d20*/  @UP0 UMOV UR6, UR22 ;  /* 0x0000001600060c82 */ /* 0x000fe20008000000 */
[----:B------:R-:W-:Y:S01]  /*2d30*/  @UP0 UMOV UR7, UR23 ;  /* 0x0000001700070c82 */ /* 0x000fe20008000000 */
[----:B--2---:R-:W-:Y:S01]  /*2d40*/  VOTEU.ANY UP1, P1 ;  /* 0x00000000003f7886 */ /* 0x004fe20000820100 */
[----:B------:R-:W-:Y:S01]  /*2d50*/  VOTEU.ANY UP3, P1 ;  /* 0x00000000003f7886 */ /* 0x000fe20000860100 */
[----:B-1----:R-:W-:-:S03]  /*2d60*/  IMAD.U32 R0, RZ, RZ, UR4 ;  /* 0x00000004ff007e24 */ /* 0x002fc6000f8e00ff */
[----:B------:R-:W-:Y:S01]  /*2d70*/  @UP1 UIADD3 UR13, UR19, 0x10000, URZ ;  /* 0x00010000130d1890 */ /* 0x000fe2000fffe03f */
[----:B------:R-:W-:Y:S01]  /*2d80*/  @UP1 UMOV UR16, UR24 ;  /* 0x0000001800101c82 */ /* 0x000fe20008000000 */
[----:B------:R-:W-:Y:S01]  /*2d90*/  @UP1 UMOV UR17, UR25 ;  /* 0x0000001900111c82 */ /* 0x000fe20008000000 */
[----:B------:R-:W-:Y:S01]  /*2da0*/  SHF.L.U32 R0, R0, 0x1f, RZ ;  /* 0x0000001f00007819 */ /* 0x000fe200000006ff */
[----:B------:R-:W-:Y:S06]  /*2db0*/  BAR.SYNC.DEFER_BLOCKING 0x0 ;  /* 0x0000000000007b1d */ /* 0x000fec0000010000 */
[----:B------:R1:W-:Y:S02]  /*2dc0*/  @UP2 UTMALDG.2D [UR8], [UR6] ;  /* 0x00000008060025b4 */ /* 0x0003e40008008000 */
[----:B------:R-:W-:Y:S06]  /*2dd0*/  BAR.SYNC.DEFER_BLOCKING 0x0 ;  /* 0x0000000000007b1d */ /* 0x000fec0000010000 */
[----:B------:R1:W-:Y:S02]  /*2de0*/  @UP3 UTMALDG.2D [UR12], [UR16] ;  /* 0x0000000c100035b4 */ /* 0x0003e40008008000 */
[----:B------:R-:W-:Y:S06]  /*2df0*/  BAR.SYNC.DEFER_BLOCKING 0x0 ;  /* 0x0000000000007b1d */ /* 0x000fec0000010000 */
[----:B------:R-:W2:Y:S02]  /*2e00*/  SYNCS.PHASECHK.TRANS64.TRYWAIT P0, [UR19+0x10000], R0 ;  /* 0x01000000ff0075a7 */ /* 0x000ea40008000153 */
[----:B-12---:R-:W-:Y:S05]  /*2e10*/  @!P0 BRA `(.L_x_48) ;  /* 0x0000002000508947 */ /* 0x006fea0003800000 */
.L_x_50:
[----:B------:R-:W-:Y:S01]  /*2e20*/  STL.64 [R1+0x268], R150 ;  /* 0x0002689601007387 */ /* 0x000fe20000100a00 */
[----:B------:R-:W-:Y:S01]  /*2e30*/  USHF.L.U32 UR6, UR28, 0x6, URZ ;  /* 0x000000061c067899 */ /* 0x000fe2000800063f */
[----:B------:R-:W1:Y:S02]  /*2e40*/  LDC R0, c[0x0][0x230] ;  /* 0x00008c00ff007b82 */ /* 0x000e640000000800 */
[----:B------:R-:W-:Y:S04]  /*2e50*/  STL.64 [R1+0x260], R148 ;  /* 0x0002609401007387 */ /* 0x000fe80000100a00 */
        /* <DEDUP_REMOVED lines=11> */
[----:B------:R2:W-:Y:S04]  /*2f10*/  STL.64 [R1+0x200], R124 ;  /* 0x0002007c01007387 */ /* 0x0005e80000100a00 */
[----:B--2---:R-:W2:Y:S04]  /*2f20*/  LDL.LU.64 R124, [R1] ;  /* 0x00000000017c7983 */ /* 0x004ea80000300a00 */
[----:B------:R-:W2:Y:S04]  /*2f30*/  LDL.LU.64 R126, [R1+0x8] ;  /* 0x00000800017e7983 */ /* 0x000ea80000300a00 */
        /* <DEDUP_REMOVED lines=61> */
[----:B------:R-:W2:Y:S01]  /*3310*/  LDL.LU.64 R250, [R1+0x1f8] ;  /* 0x0001f80001fa7983 */ /* 0x000ea20000300a00 */
[----:B------:R-:W-:-:S02]  /*3320*/  ULOP3.LUT UR6, UR6, 0x100, URZ, 0xc0, !UPT ;  /* 0x0000010006067892 */ /* 0x000fc4000f8ec03f */
[----:B------:R-:W-:Y:S02]  /*3330*/  USHF.R.U32.HI UR7, URZ, 0x4, UR18 ;  /* 0x000000043f077899 */ /* 0x000fe40008011612 */
[----:B------:R-:W-:Y:S02]  /*3340*/  ULEA.HI UR8, UR8, UR6, URZ, 0x1c ;  /* 0x0000000608087291 */ /* 0x000fe4000f8fe03f */
[----:B------:R-:W-:Y:S02]  /*3350*/  USGXT.U32 UR6, UR7, 0xe ;  /* 0x0000000e0706789a */ /* 0x000fe40008000000 */
[----:B------:R-:W-:Y:S02]  /*3360*/  ULOP3.LUT UR12, UR8, 0x3fff, URZ, 0xc0, !UPT ;  /* 0x00003fff080c7892 */ /* 0x000fe4000f8ec03f */
[----:B------:R-:W-:Y:S01]  /*3370*/  ULOP3.LUT UR14, UR6, 0x1000000, URZ, 0xfc, !UPT ;  /* 0x01000000060e7892 */ /* 0x000fe2000f8efc3f */
[----:B------:R-:W-:Y:S01]  /*3380*/  UMOV UR13, 0x80000020 ;  /* 0x80000020000d7882 */ /* 0x000fe20000000000 */
[----:B------:R-:W-:Y:S01]  /*3390*/  UMOV UR15, 0x40000040 ;  /* 0x40000040000f7882 */ /* 0x000fe20000000000 */
[----:B------:R-:W-:Y:S01]  /*33a0*/  UIADD3 UR16, UP0, UR12, 0x2, URZ ;  /* 0x000000020c107890 */ /* 0x000fe2000ff1e03f */
[----:B------:R-:W-:Y:S01]  /*33b0*/  UMOV UR8, URZ ;  /* 0x0000003f00087c82 */ /* 0x000fe20008000000 */
[----:B------:R-:W-:Y:S01]  /*33c0*/  UMOV UR18, 0x1000080 ;  /* 0x0100008000127882 */ /* 0x000fe20000000000 */
[----:B------:R-:W-:Y:S01]  /*33d0*/  UMOV UR19, 0x40000040 ;  /* 0x4000004000137882 */ /* 0x000fe20000000000 */
[----:B------:R-:W-:Y:S01]  /*33e0*/  UMOV UR7, URZ ;  /* 0x0000003f00077c82 */ /* 0x000fe20008000000 */
[----:B------:R-:W-:-:S02]  /*33f0*/  UIADD3.X UR17, UR8, -0x7fffffe0, URZ, UP0, !UPT ;  /* 0x8000002008117890 */ /* 0x000fc400087fe43f */
[----:B------:R-:W-:Y:S01]  /*3400*/  UIADD3.64 UR18, UR6, UR18, URZ ;  /* 0x0000001206127297 */ /* 0x000fe2000fffe03f */
[----:B--2---:R-:W-:-:S06]  /*3410*/  WARPGROUP.ARRIVE ;  /* 0x00000000000079c5 */ /* 0x004fcc0000000000 */
[----:B------:R-:W-:Y:S03]  /*3420*/  HGMMA.64x256x16.F32.BF16 R124, gdesc[UR12].tnspB, R124, gsb0 ;  /* 0x43e000000c7c79f0 */ /* 0x000fe6000800187c */
[----:B------:R-:W-:Y:S02]  /*3430*/  WARPGROUP.DEPBAR.LE gsb0, 0x0 ;  /* 0x00008000000079c5 */ /* 0x000fe40000010000 */
[----:B------:R-:W-:-:S15]  /*3440*/  WARPGROUP.ARRIVE ;  /* 0x00000000000079c5 */ /* 0x000fde0000000000 */
[----:B------:R-:W-:-:S08]  /*3450*/  NOP ;  /* 0x0000000000007918 */ /* 0x000fd00000000000 */
[----:B------:R-:W-:Y:S03]  /*3460*/  HGMMA.64x256x16.F32.BF16 R124, gdesc[UR16].tnspB, R124, gsb0 ;  /* 0x43e00000107c79f0 */ /* 0x000fe6000800187c */
[----:B------:R-:W-:Y:S02]  /*3470*/  WARPGROUP.DEPBAR.LE gsb0, 0x0 ;  /* 0x00008000000079c5 */ /* 0x000fe40000010000 */
[----:B------:R-:W-:Y:S04]  /*3480*/  STL.64 [R1], R124 ;  /* 0x0000007c01007387 */ /* 0x000fe80000100a00 */
        /* <DEDUP_REMOVED lines=63> */
[----:B--2---:R-:W2:Y:S04]  /*3880*/  LDL.LU.64 R150, [R1+0x268] ;  /* 0x0002680001967983 */ /* 0x004ea80000300a00 */
        /* <DEDUP_REMOVED lines=13> */
[----:B------:R-:W-:-:S02]  /*3960*/  UIADD3.64 UR12, UR16, 0x1fe, URZ ;  /* 0x000001fe100c7897 */ /* 0x000fc4000fffe03f */
[----:B------:R-:W-:Y:S02]  /*3970*/  UIADD3.64 UR16, UR16, 0x200, URZ ;  /* 0x0000020010107897 */ /* 0x000fe4000fffe03f */
[----:B------:R-:W-:Y:S02]  /*3980*/  UIADD3 UR10, UR10, 0x20, URZ ;  /* 0x000000200a0a7890 */ /* 0x000fe4000fffe03f */
[----:B------:R-:W-:-:S04]  /*3990*/  UIADD3 UR5, UR5, 0x1, URZ ;  /* 0x0000000105057890 */ /* 0x000fc8000fffe03f */
[----:B-1----:R-:W-:Y:S01]  /*39a0*/  ISETP.LE.AND P0, PT, R0, UR10, PT ;  /* 0x0000000a00007c0c */ /* 0x002fe2000bf03270 */
[----:B------:R-:W-:-:S04]  /*39b0*/  UISETP.NE.U32.AND UP0, UPT, UR5, 0x2, UPT ;  /* 0x000000020500788c */ /* 0x000fc8000bf05070 */
[----:B------:R-:W-:Y:S02]  /*39c0*/  USEL UR6, URZ, 0x1, UP0 ;  /* 0x000000013f067887 */ /* 0x000fe40008000000 */
[----:B------:R-:W-:Y:S02]  /*39d0*/  USEL UR5, UR5, URZ, UP0 ;  /* 0x0000003f05057287 */ /* 0x000fe40008000000 */
[----:B------:R-:W-:Y:S01]  /*39e0*/  ULOP3.LUT UR4, UR4, UR6, URZ, 0x3c, !UPT ;  /* 0x0000000604047292 */ /* 0x000fe2000f8e3c3f */
[----:B--2---:R-:W-:-:S06]  /*39f0*/  WARPGROUP.ARRIVE ;  /* 0x00000000000079c5 */ /* 0x004fcc0000000000 */
[----:B------:R-:W-:Y:S03]  /*3a00*/  HGMMA.64x256x16.F32.BF16 R24, gdesc[UR12].tnspB, R24, gsb0 ;  /* 0x43e000000c1879f0 */ /* 0x000fe60008001818 */
[----:B------:R-:W-:Y:S02]  /*3a10*/  WARPGROUP.DEPBAR.LE gsb0, 0x0 ;  /* 0x00008000000079c5 */ /* 0x000fe40000010000 */
[----:B------:R-:W-:-:S15]  /*3a20*/  WARPGROUP.ARRIVE ;  /* 0x00000000000079c5 */ /* 0x000fde0000000000 */
[----:B------:R-:W-:-:S08]  /*3a30*/  NOP ;  /* 0x0000000000007918 */ /* 0x000fd00000000000 */
[----:B------:R-:W-:Y:S03]  /*3a40*/  HGMMA.64x256x16.F32.BF16 R24, gdesc[UR16].tnspB, R24, gsb0 ;  /* 0x43e00000101879f0 */ /* 0x000fe60008001818 */
[----:B------:R-:W-:Y:S02]  /*3a50*/  WARPGROUP.DEPBAR.LE gsb0, 0x0 ;  /* 0x00008000000079c5 */ /* 0x000fe40000010000 */
[----:B---3--:R-:W-:Y:S05]  /*3a60*/  @!P0 BRA `(.L_x_49) ;  /* 0xfffffff000608947 */ /* 0x008fea000383ffff */
.L_x_47:
[----:B------:R5:W-:Y:S04]  /*3a70*/  STL [R1+0x20c], R148 ;  /* 0x00020c9401007387 */ /* 0x000be80000100800 */
[----:B------:R-:W3:Y:S01]  /*3a80*/  LDL.LU R8, [R1] ;  /* 0x0000000001087983 */ /* 0x000ee20000300800 */
[----:B--2---:R-:W-:Y:S06]  /*3a90*/  BAR.SYNC.DEFER_BLOCKING 0x0 ;  /* 0x0000000000007b1d */ /* 0x004fec0000010000 */
[----:B-----5:R-:W2:Y:S04]  /*3aa0*/  LDL.LU R148, [R1+0x4] ;  /* 0x0000040001947983 */ /* 0x020ea80000300800 */
[----:B------:R5:W-:Y:S04]  /*3ab0*/  STL [R1+0x208], R149 ;  /* 0x0002089501007387 */ /* 0x000be80000100800 */
[----:B-----5:R-:W5:Y:S01]  /*3ac0*/  LDL.LU R149, [R1+0xc] ;  /* 0x00000c0001957983 */ /* 0x020f620000300800 */
[----:B------:R-:W4:Y:S03]  /*3ad0*/  @!P2 SYNCS.CCTL.IV [UR20+0x10000] ;  /* 0x01000000ff00a9b1 */ /* 0x000f260008000014 */
[----:B------:R-:W5:Y:S04]  /*3ae0*/  LDL.LU R9, [R1+0x8] ;  /* 0x0000080001097983 */ /* 0x000f680000300800 */
[----:B------:R1:W-:Y:S01]  /*3af0*/  STL [R1+0x204], R150 ;  /* 0x0002049601007387 */ /* 0x0003e20000100800 */
[----:B----4-:R-:W-:Y:S06]  /*3b00*/  BAR.SYNC.DEFER_BLOCKING 0x0 ;  /* 0x0000000000007b1d */ /* 0x010fec0000010000 */
[----:B-1----:R-:W4:Y:S04]  /*3b10*/  LDL.LU R150, [R1+0x14] ;  /* 0x0000140001967983 */ /* 0x002f280000300800 */
[----:B------:R-:W4:Y:S04]  /*3b20*/  LDL.LU R10, [R1+0x10] ;  /* 0x00001000010a7983 */ /* 0x000f280000300800 */
[----:B------:R1:W-:Y:S01]  /*3b30*/  STL [R1+0x200], R151 ;  /* 0x0002009701007387 */ /* 0x0003e20000100800 */
[----:B------:R-:W4:Y:S03]  /*3b40*/  @!P2 SYNCS.CCTL.IV [UR20+0x10008] ;  /* 0x01000800ff00a9b1 */ /* 0x000f260008000014 */
[----:B-1----:R-:W4:Y:S04]  /*3b50*/  LDL.LU R151, [R1+0x1c] ;  /* 0x00001c0001977983 */ /* 0x002f280000300800 */
[----:B------:R-:W4:Y:S04]  /*3b60*/  LDL.LU R11, [R1+0x18] ;  /* 0x00001800010b7983 */ /* 0x000f280000300800 */
        /* <DEDUP_REMOVED lines=31> */
[----:B---3--:R-:W3:Y:S04]  /*3d60*/  LDL.LU R0, [R1+0x98] ;  /* 0x0000980001007983 */ /* 0x008ee80000300800 */
[----:B------:R-:W3:Y:S04]  /*3d70*/  LDL.LU R153, [R1+0xa4] ;  /* 0x0000a40001997983 */ /* 0x000ee80000300800 */
        /* <DEDUP_REMOVED lines=82> */
[----:B------:R-:W3:Y:S01]  /*42a0*/  LDL.LU R193, [R1+0x1e8] ;  /* 0x0001e80001c17983 */ /* 0x000ee20000300800 */
[----:B--2---:R-:W-:-:S03]  /*42b0*/  F2FP.BF16.F32.PACK_AB R8, R148, R8 ;  /* 0x000000089408723e */ /* 0x004fc600000010ff */
[----:B------:R-:W2:Y:S01]  /*42c0*/  LDL.LU R198, [R1+0x1f4] ;  /* 0x0001f40001c67983 */ /* 0x000ea20000300800 */
[----:B-----5:R-:W-:-:S03]  /*42d0*/  F2FP.BF16.F32.PACK_AB R9, R149, R9 ;  /* 0x000000099509723e */ /* 0x020fc600000010ff */
[----:B------:R-:W2:Y:S01]  /*42e0*/  LDL.LU R194, [R1+0x1f0] ;  /* 0x0001f00001c27983 */ /* 0x000ea20000300800 */
[----:B----4-:R-:W-:-:S03]  /*42f0*/  F2FP.BF16.F32.PACK_AB R10, R150, R10 ;  /* 0x0000000a960a723e */ /* 0x010fc600000010ff */
[----:B------:R-:W4:Y:S01]  /*4300*/  LDL.LU R196, [R1+0x1fc] ;  /* 0x0001fc0001c47983 */ /* 0x000f220000300800 */
[----:B------:R-:W-:-:S03]  /*4310*/  F2FP.BF16.F32.PACK_AB R11, R151, R11 ;  /* 0x0000000b970b723e */ /* 0x000fc600000010ff */
[----:B------:R-:W4:Y:S04]  /*4320*/  LDL.LU R195, [R1+0x1f8] ;  /* 0x0001f80001c37983 */ /* 0x000f280000300800 */
[----:B------:R-:W5:Y:S04]  /*4330*/  LDL.LU R148, [R1+0x20c] ;  /* 0x00020c0001947983 */ /* 0x000f680000300800 */
[----:B------:R-:W5:Y:S04]  /*4340*/  LDL.LU R149, [R1+0x208] ;  /* 0x0002080001957983 */ /* 0x000f680000300800 */
[----:B------:R-:W5:Y:S04]  /*4350*/  LDL.LU R150, [R1+0x204] ;  /* 0x0002040001967983 */ /* 0x000f680000300800 */
[----:B------:R-:W5:Y:S01]  /*4360*/  LDL.LU R151, [R1+0x200] ;  /* 0x0002000001977983 */ /* 0x000f620000300800 */
[----:B------:R-:W-:-:S02]  /*4370*/  F2FP.BF16.F32.PACK_AB R4, R3, R4 ;  /* 0x000000040304723e */ /* 0x000fc400000010ff */
[----:B------:R-:W-:Y:S02]  /*4380*/  ELECT P0, URZ, PT ;  /* 0x00000000003f782f */ /* 0x000fe40003800000 */
[----:B---3--:R-:W-:Y:S01]  /*4390*/  F2FP.BF16.F32.PACK_AB R23, R23, R0 ;  /* 0x000000001717723e */ /* 0x008fe200000010ff */
[----:B------:R-:W1:Y:S01]  /*43a0*/  S2R R3, SR_TID.X ;  /* 0x0000000000037919 */ /* 0x000e620000002100 */
[----:B------:R-:W-:Y:S01]  /*43b0*/  F2FP.BF16.F32.PACK_AB R152, R153, R152 ;  /* 0x000000989998723e */ /* 0x000fe200000010ff */
[----:B------:R-:W-:Y:S01]  /*43c0*/  ULOP3.LUT UR28, UR28, 0x3, URZ, 0xc0, !UPT ;  /* 0x000000031c1c7892 */ /* 0x000fe2000f8ec03f */
[----:B------:R-:W-:Y:S01]  /*43d0*/  F2FP.BF16.F32.PACK_AB R5, R2, R5 ;  /* 0x000000050205723e */ /* 0x000fe200000010ff */
[----:B------:R-:W-:Y:S01]  /*43e0*/  UMOV UR10, UR11 ;  /* 0x0000000b000a7c82 */ /* 0x000fe20008000000 */
[----:B------:R-:W-:Y:S01]  /*43f0*/  F2FP.BF16.F32.PACK_AB R20, R242, R20 ;  /* 0x00000014f214723e */ /* 0x000fe200000010ff */
[----:B------:R-:W-:Y:S01]  /*4400*/  ULEA UR8, UR28, UR20, 0xf ;  /* 0x000000141c087291 */ /* 0x000fe2000f8e783f */
[----:B------:R-:W-:Y:S01]  /*4410*/  F2FP.BF16.F32.PACK_AB R21, R241, R21 ;  /* 0x00000015f115723e */ /* 0x000fe200000010ff */
[----:B------:R-:W-:Y:S01]  /*4420*/  ULEA UR9, UR28, UR21, 0x6 ;  /* 0x000000151c097291 */ /* 0x000fe2000f8e303f */
[----:B------:R-:W-:-:S02]  /*4430*/  F2FP.BF16.F32.PACK_AB R22, R240, R22 ;  /* 0x00000016f016723e */ /* 0x000fc400000010ff */
[----:B------:R-:W-:Y:S02]  /*4440*/  F2FP.BF16.F32.PACK_AB R24, R25, R24 ;  /* 0x000000181918723e */ /* 0x000fe400000010ff */
[----:B------:R-:W-:Y:S02]  /*4450*/  F2FP.BF16.F32.PACK_AB R25, R27, R26 ;  /* 0x0000001a1b19723e */ /* 0x000fe400000010ff */
[----:B------:R-:W-:Y:S02]  /*4460*/  F2FP.BF16.F32.PACK_AB R56, R57, R56 ;  /* 0x000000383938723e */ /* 0x000fe400000010ff */
[----:B------:R-:W-:Y:S02]  /*4470*/  F2FP.BF16.F32.PACK_AB R26, R29, R28 ;  /* 0x0000001c1d1a723e */ /* 0x000fe400000010ff */
[----:B------:R-:W-:Y:S02]  /*4480*/  F2FP.BF16.F32.PACK_AB R27, R31, R30 ;  /* 0x0000001e1f1b723e */ /* 0x000fe400000010ff */
[----:B------:R-:W-:-:S02]  /*4490*/  F2FP.BF16.F32.PACK_AB R57, R59, R58 ;  /* 0x0000003a3b39723e */ /* 0x000fc400000010ff */
[----:B------:R-:W-:Y:S02]  /*44a0*/  F2FP.BF16.F32.PACK_AB R88, R89, R88 ;  /* 0x000000585958723e */ /* 0x000fe400000010ff */
[----:B------:R-:W-:Y:S02]  /*44b0*/  F2FP.BF16.F32.PACK_AB R58, R61, R60 ;  /* 0x0000003c3d3a723e */ /* 0x000fe400000010ff */
[----:B------:R-:W-:Y:S02]  /*44c0*/  F2FP.BF16.F32.PACK_AB R59, R63, R62 ;  /* 0x0000003e3f3b723e */ /* 0x000fe400000010ff */
[----:B------:R-:W-:Y:S02]  /*44d0*/  F2FP.BF16.F32.PACK_AB R89, R91, R90 ;  /* 0x0000005a5b59723e */ /* 0x000fe400000010ff */
[----:B------:R-:W-:Y:S01]  /*44e0*/  F2FP.BF16.F32.PACK_AB R120, R121, R120 ;  /* 0x000000787978723e */ /* 0x000fe200000010ff */
[C---:B-1----:R-:W-:Y:S01]  /*44f0*/  IMAD.SHL.U32 R0, R3.reuse, 0x80, RZ ;  /* 0x0000008003007824 */ /* 0x042fe200078e00ff */
[C---:B------:R-:W-:Y:S01]  /*4500*/  LOP3.LUT R2, R3.reuse, 0xff, RZ, 0xc0, !PT ;  /* 0x000000ff03027812 */ /* 0x040fe200078ec0ff */
[----:B------:R-:W-:Y:S01]  /*4510*/  IMAD.SHL.U32 R153, R3, 0x10, RZ ;  /* 0x0000001003997824 */ /* 0x000fe200078e00ff */
[----:B------:R-:W-:-:S02]  /*4520*/  F2FP.BF16.F32.PACK_AB R164, R227, R164 ;  /* 0x000000a4e3a4723e */ /* 0x000fc400000010ff */
[----:B------:R-:W-:Y:S02]  /*4530*/  LOP3.LUT R0, R0, 0x780, RZ, 0xc0, !PT ;  /* 0x0000078000007812 */ /* 0x000fe400078ec0ff */
[----:B------:R-:W-:Y:S02]  /*4540*/  ISETP.LT.U32.AND P0, PT, R2, 0x80, P0 ;  /* 0x000000800200780c */ /* 0x000fe40000701070 */
[----:B------:R-:W-:Y:S02]  /*4550*/  LOP3.LUT R0, R0, 0x70, R153, 0xf8, !PT ;  /* 0x0000007000007812 */ /* 0x000fe400078ef899 */
[----:B------:R-:W-:Y:S02]  /*4560*/  F2FP.BF16.F32.PACK_AB R165, R226, R165 ;  /* 0x000000a5e2a5723e */ /* 0x000fe400000010ff */
[----:B------:R-:W-:Y:S02]  /*4570*/  F2FP.BF16.F32.PACK_AB R90, R93, R92 ;  /* 0x0000005c5d5a723e */ /* 0x000fe400000010ff */
[----:B------:R-:W-:-:S02]  /*4580*/  F2FP.BF16.F32.PACK_AB R91, R95, R94 ;  /* 0x0000005e5f5b723e */ /* 0x000fc400000010ff */
[----:B------:R-:W-:Y:S02]  /*4590*/  F2FP.BF16.F32.PACK_AB R166, R225, R166 ;  /* 0x000000a6e1a6723e */ /* 0x000fe400000010ff */
[----:B------:R-:W-:Y:S01]  /*45a0*/  F2FP.BF16.F32.PACK_AB R121, R123, R122 ;  /* 0x0000007a7b79723e */ /* 0x000fe200000010ff */
[----:B------:R-:W-:Y:S01]  /*45b0*/  VOTEU.ANY UP0, P0 ;  /* 0x00000000003f7886 */ /* 0x000fe20000000100 */
[----:B------:R-:W-:Y:S01]  /*45c0*/  F2FP.BF16.F32.PACK_AB R122, R125, R124 ;  /* 0x0000007c7d7a723e */ /* 0x000fe200000010ff */
[----:B------:R-:W-:Y:S01]  /*45d0*/  VOTEU.ANY UP1, P0 ;  /* 0x00000000003f7886 */ /* 0x000fe20000020100 */
[----:B------:R-:W-:Y:S02]  /*45e0*/  F2FP.BF16.F32.PACK_AB R123, R127, R126 ;  /* 0x0000007e7f7b723e */ /* 0x000fe400000010ff */
[----:B------:R-:W-:Y:S01]  /*45f0*/  F2FP.BF16.F32.PACK_AB R167, R224, R167 ;  /* 0x000000a7e0a7723e */ /* 0x000fe200000010ff */
[----:B------:R-:W-:Y:S01]  /*4600*/  @UP0 UMOV UR6, UR26 ;  /* 0x0000001a00060c82 */ /* 0x000fe20008000000 */
[----:B------:R-:W-:Y:S01]  /*4610*/  F2FP.BF16.F32.PACK_AB R6, R252, R6 ;  /* 0x00000006fc06723e */ /* 0x000fe200000010ff */
[----:B------:R-:W-:Y:S01]  /*4620*/  @UP0 UMOV UR7, UR27 ;  /* 0x0000001b00070c82 */ /* 0x000fe20008000000 */
[----:B------:R-:W-:Y:S01]  /*4630*/  BAR.SYNC.DEFER_BLOCKING 0x0 ;  /* 0x0000000000007b1d */ /* 0x000fe20000010000 */
        /* <DEDUP_REMOVED lines=91> */
[----:B------:R-:W-:Y:S01]  /*4bf0*/  LOP3.LUT R197, R0, 0x10, R3, 0x78, !PT ;  /* 0x0000001000c57812 */ /* 0x000fe200078e7803 */
[----:B------:R-:W-:-:S05]  /*4c00*/  IMAD.SHL.U32 R0, R3, 0x40, RZ ;  /* 0x0000004003007824 */ /* 0x000fca00078e00ff */
[----:B------:R-:W-:Y:S02]  /*4c10*/  LOP3.LUT R0, R197, 0x3800, R0, 0xf8, !PT ;  /* 0x00003800c5007812 */ /* 0x000fe400078ef800 */
[----:B------:R-:W-:Y:S02]  /*4c20*/  F2FP.BF16.F32.PACK_AB R193, R199, R193 ;  /* 0x000000c1c7c1723e */ /* 0x000fe400000010ff */
[C---:B------:R-:W-:Y:S01]  /*4c30*/  LOP3.LUT R3, R0.reuse, 0x20, RZ, 0x3c, !PT ;  /* 0x0000002000037812 */ /* 0x040fe200078e3cff */
[----:B------:R-:W-:Y:S01]  /*4c40*/  VIADD R2, R0, UR20 ;  /* 0x0000001400027c36 */ /* 0x000fe20008000000 */
[----:B--2---:R-:W-:-:S03]  /*4c50*/  F2FP.BF16.F32.PACK_AB R194, R198, R194 ;  /* 0x000000c2c6c2723e */ /* 0x004fc600000010ff */
[----:B------:R-:W-:Y:S01]  /*4c60*/  VIADD R3, R3, UR20 ;  /* 0x0000001403037c36 */ /* 0x000fe20008000000 */
[----:B------:R1:W-:Y:S04]  /*4c70*/  STSM.16.M88.4 [R2], R8 ;  /* 0x0000000802007844 */ /* 0x0003e80000000200 */
[----:B------:R-:W-:Y:S01]  /*4c80*/  STSM.16.M88.4 [R2+0x8000], R20 ;  /* 0x0080001402007844 */ /* 0x000fe20000000200 */
[----:B----4-:R-:W-:-:S03]  /*4c90*/  F2FP.BF16.F32.PACK_AB R195, R196, R195 ;  /* 0x000000c3c4c3723e */ /* 0x010fc600000010ff */
[----:B------:R-:W-:Y:S04]  /*4ca0*/  STSM.16.M88.4 [R2+0x10000], R164 ;  /* 0x010000a402007844 */ /* 0x000fe80000000200 */
[----:B------:R-:W-:Y:S01]  /*4cb0*/  STSM.16.M88.4 [R2+0x18000], R180 ;  /* 0x018000b402007844 */ /* 0x000fe20000000200 */
[----:B-----5:R-:W-:-:S03]  /*4cc0*/  F2FP.BF16.F32.PACK_AB R146, R149, R148 ;  /* 0x000000949592723e */ /* 0x020fc600000010ff */
[----:B------:R-:W-:Y:S01]  /*4cd0*/  STSM.16.M88.4 [R2+0x4000], R24 ;  /* 0x0040001802007844 */ /* 0x000fe20000000200 */
[C---:B-1----:R-:W-:Y:S02]  /*4ce0*/  LOP3.LUT R8, R0.reuse, 0x40, RZ, 0x3c, !PT ;  /* 0x0000004000087812 */ /* 0x042fe400078e3cff */
[----:B------:R-:W-:Y:S01]  /*4cf0*/  LOP3.LUT R0, R0, 0x60, RZ, 0x3c, !PT ;  /* 0x0000006000007812 */ /* 0x000fe200078e3cff */
[----:B------:R-:W-:Y:S02]  /*4d00*/  STSM.16.M88.4 [R2+0xc000], R56 ;  /* 0x00c0003802007844 */ /* 0x000fe40000000200 */
[----:B------:R-:W-:Y:S01]  /*4d10*/  VIADD R8, R8, UR20 ;  /* 0x0000001408087c36 */ /* 0x000fe20008000000 */
[----:B------:R-:W-:Y:S01]  /*4d20*/  F2FP.BF16.F32.PACK_AB R147, R151, R150 ;  /* 0x000000969793723e */ /* 0x000fe200000010ff */
[----:B------:R-:W-:Y:S01]  /*4d30*/  STSM.16.M88.4 [R2+0x14000], R88 ;  /* 0x0140005802007844 */ /* 0x000fe20000000200 */
[----:B------:R-:W-:-:S03]  /*4d40*/  VIADD R0, R0, UR20 ;  /* 0x0000001400007c36 */ /* 0x000fc60008000000 */
[----:B------:R-:W-:Y:S04]  /*4d50*/  STSM.16.M88.4 [R2+0x1c000], R120 ;  /* 0x01c0007802007844 */ /* 0x000fe80000000200 */
[----:B------:R-:W-:Y:S04]  /*4d60*/  STSM.16.M88.4 [R3], R4 ;  /* 0x0000000403007844 */ /* 0x000fe80000000200 */
[----:B------:R-:W-:Y:S04]  /*4d70*/  STSM.16.M88.4 [R3+0x8000], R152 ;  /* 0x0080009803007844 */ /* 0x000fe80000000200 */
[----:B------:R-:W-:Y:S04]  /*4d80*/  STSM.16.M88.4 [R3+0x10000], R168 ;  /* 0x010000a803007844 */ /* 0x000fe80000000200 */
[----:B------:R-:W-:Y:S04]  /*4d90*/  STSM.16.M88.4 [R3+0x18000], R184 ;  /* 0x018000b803007844 */ /* 0x000fe80000000200 */
[----:B------:R-:W-:Y:S04]  /*4da0*/  STSM.16.M88.4 [R3+0x4000], R32 ;  /* 0x0040002003007844 */ /* 0x000fe80000000200 */
[----:B------:R-:W-:Y:S04]  /*4db0*/  STSM.16.M88.4 [R3+0xc000], R64 ;  /* 0x00c0004003007844 */ /* 0x000fe80000000200 */
[----:B------:R-:W-:Y:S04]  /*4dc0*/  STSM.16.M88.4 [R3+0x14000], R96 ;  /* 0x0140006003007844 */ /* 0x000fe80000000200 */
        /* <DEDUP_REMOVED lines=16> */
[----:B------:R-:W-:Y:S01]  /*4ed0*/  STSM.16.M88.4 [R0+0x1c000], R144 ;  /* 0x01c0009000007844 */ /* 0x000fe20000000200 */
[----:B------:R1:W-:Y:S06]  /*4ee0*/  MEMBAR.ALL.CTA ;  /* 0x0000000000007992 */ /* 0x0003ec0000008000 */
[----:B-1----:R-:W1:Y:S02]  /*4ef0*/  FENCE.VIEW.ASYNC.S ;  /* 0x00000000000073c6 */ /* 0x002e640000000000 */
[----:B-1----:R-:W-:Y:S06]  /*4f00*/  BAR.SYNC.DEFER_BLOCKING 0x0 ;  /* 0x0000000000007b1d */ /* 0x002fec0000010000 */
[----:B------:R1:W-:Y:S01]  /*4f10*/  @UP1 UTMASTG.2D [UR8], [UR6] ;  /* 0x00000008060013b5 */ /* 0x0003e20008008000 */
[----:B------:R0:W-:Y:S01]  /*4f20*/  UTMACMDFLUSH ;  /* 0x00000000000079b7 */ /* 0x0001e20000000000 */
[----:B------:R-:W-:-:S04]  /*4f30*/  DEPBAR.LE SB0, 0x0 ;  /* 0x000080000000791a */ /* 0x000fc80000000000 */
[----:B------:R-:W-:Y:S06]  /*4f40*/  BAR.SYNC.DEFER_BLOCKING 0x0 ;  /* 0x0000000000007b1d */ /* 0x000fec0000010000 */
[----:B-1----:R-:W-:Y:S05]  /*4f50*/  EXIT ;  /* 0x000000000000794d */ /* 0x002fea0003800000 */
.L_x_48:
[----:B------:R-:W1:Y:S02]  /*4f60*/  SYNCS.PHASECHK.TRANS64.TRYWAIT P0, [UR19+0x10000], R0 ;  /* 0x01000000ff0075a7 */ /* 0x000e640008000153 */
[----:B-1----:R-:W-:Y:S05]  /*4f70*/  @!P0 BRA `(.L_x_48) ;  /* 0xfffffffc00f88947 */ /* 0x002fea000383ffff */
[----:B------:R-:W-:Y:S05]  /*4f80*/  BRA `(.L_x_50) ;  /* 0xffffffdc00a47947 */ /* 0x000fea000383ffff */
.L_x_51:
[----:B------:R-:W-:-:S00]  /*4f90*/  BRA `(.L_x_51) ;  /* 0xfffffffc00fc7947 */ /* 0x000fc0000383ffff */
[----:B------:R-:W-:-:S00]  /*4fa0*/  NOP ;  /* 0x0000000000007918 */ /* 0x000fc00000000000 */
        /* <DEDUP_REMOVED lines=13> */
.L_x_52:


//--------------------- .nv.shared.gluon_wgmma    --------------------------
	.section	.nv.shared.gluon_wgmma,"aw",@nobits
	.sectionflags	@""
	.align	16
	.zero		1024


//--------------------- .nv.shared.reserved.0     --------------------------
	.section	.nv.shared.reserved.0,"aw",@nobits
	.weak		__nv_reservedSMEM_offset_0_alias
	.size		__nv_reservedSMEM_offset_0_alias, 0, 0
	.other		__nv_reservedSMEM_offset_0_alias,@"STO_CUDA_RESERVED_SHARED STV_DEFAULT"
__nv_reservedSMEM_offset_0_alias:
	.zero		0


//--------------------- .nv.constant0.gluon_wgmma --------------------------
	.section	.nv.constant0.gluon_wgmma,"a",@progbits
	.sectionflags	@""
	.align	4
.nv.constant0.gluon_wgmma:
	.zero		608


//--------------------- SYMBOLS --------------------------

	.type		.nv.reservedSmem.offset0,@object
	.size		.nv.reservedSmem.offset0,0x4
